	.target	sm_100a

	.elftype	@"ET_EXEC"


//--------------------- .note.nv.tkinfo           --------------------------
	.section	.note.nv.tkinfo,"",@"SHT_NOTE"
	.sectionflags	@"SHF_NOTE_NV_TKINFO"
	.tkinfo
        /*0018*/ 	.word	0x00000002
        /*0030*/ 	.string	""
        /*0030*/ 	.string	"ptxas"
        /*0030*/ 	.string	"Cuda compilation tools, release 13.0, V13.0.88"
        /*0030*/ 	.string	"Build cuda_13.0.r13.0/compiler.36424714_0"
        /*0030*/ 	.string	"-arch sm_100a -m 64 "



//--------------------- .note.nv.cuinfo           --------------------------
	.section	.note.nv.cuinfo,"",@"SHT_NOTE"
	.sectionflags	@"SHF_NOTE_NV_CUINFO"
        /*0018*/ 	.short	0x0002
        /*001a*/ 	.short	0x0064
        /*001c*/ 	.short	0x0082
	.zero		2


//--------------------- .nv.info                  --------------------------
	.section	.nv.info,"",@"SHT_CUDA_INFO"
	.align	4


	//----- nvinfo : EIATTR_REGCOUNT
	.align		4
        /*0000*/ 	.byte	0x04, 0x2f
        /*0002*/ 	.short	(.L_19 - .L_18)
	.align		4
.L_18:
        /*0004*/ 	.word	index@(_ZN7cutlass13device_kernelINS_4gemm6kernel13GemmUniversalIN4cute5tupleIJiiiiEEENS1_10collective13CollectiveMmaINS1_35MainloopSm100TmaUmmaWarpSpecializedILi8ELi2ELi4ENS5_IJNS4_1CILi1EEESB_SB_EEEEENS5_IJNSA_ILi128EEENSA_ILi64EEESE_EEENS_12float_e4m3_tENS5_IJlSB_lEEENS_12float_e5m2_tENS5_IJSB_llEEENS4_8TiledMMAINS4_8MMA_AtomIJNS4_10MMA_TraitsINS4_19SM100_MMA_F8F6F4_SSEJSH_SJ_fSE_SF_NS4_17integral_constantINS4_4UMMA5MajorELSR_0EEENSP_ISR_LSR_1EEENSP_INSQ_7ScaleInELSU_0EEESV_EEEEEENS4_6LayoutISC_NS5_IJNSA_ILi0EEESZ_SZ_EEEEENS5_IJNS4_10UnderscoreES12_S12_EEEEENS4_13SM90_TMA_LOADENS4_14ComposedLayoutINS4_7SwizzleILi3ELi4ELi3EEENS4_18smem_ptr_flag_bitsILi8EEENSY_INS5_IJNSA_ILi8EEESE_EEENS5_IJSE_SB_EEEEEEEvNS4_8identityES15_NS16_INS17_ILi2ELi4ELi3EEES1A_NSY_INS5_IJSF_S1B_EEENS5_IJSB_SF_EEEEEEEvS1G_EENS_8epilogue10collective18CollectiveEpilogueINS1N_23Sm100TmaWarpSpecializedILi1ELi1ELi64ELb0ELb0EEEJSG_NS5_IJNSY_ISE_SB_EENSY_ISF_SB_EEEEESH_SI_SH_SI_NS1N_6fusion15FusionCallbacksIS1R_NS1V_17LinearCombinationISH_fSH_fLNS_15FloatRoundStyleE2EEESG_S1U_JEEENS4_5SM1004TMEM4LOAD26SM100_TMEM_LOAD_32dp32b64xES15_NS16_IS1H_S1A_NSY_INS5_IJS1B_SF_EEENS5_IJSF_SB_EEEEEEENS4_39AutoVectorizingCopyWithAssumedAlignmentILi128EEENS4_14SM90_TMA_STOREES28_S2A_S2A_EEEvvEEEEvNT_6ParamsE)
        /*0008*/ 	.word	0x000000c2


	//----- nvinfo : EIATTR_FRAME_SIZE
	.align		4
.L_19:
        /*000c*/ 	.byte	0x04, 0x11
        /*000e*/ 	.short	(.L_21 - .L_20)
	.align		4
.L_20:
        /*0010*/ 	.word	index@($__internal_2_$__cuda_sm10x_tcgen05_guardrail_trap_unallocated_columns_being_dealloced)
        /*0014*/ 	.word	0x00000000


	//----- nvinfo : EIATTR_FRAME_SIZE
	.align		4
.L_21:
        /*0018*/ 	.byte	0x04, 0x11
        /*001a*/ 	.short	(.L_23 - .L_22)
	.align		4
.L_22:
        /*001c*/ 	.word	index@($__internal_1_$__cuda_sm10x_tcgen05_guardrail_trap_phase_invalid_during_alloc)
        /*0020*/ 	.word	0x00000000


	//----- nvinfo : EIATTR_FRAME_SIZE
	.align		4
.L_23:
        /*0024*/ 	.byte	0x04, 0x11
        /*0026*/ 	.short	(.L_25 - .L_24)
	.align		4
.L_24:
        /*0028*/ 	.word	index@($__internal_0_$__cuda_sm10x_tcgen05_guardrail_trap_col_being_dealloced_not_returned_by_alloc)
        /*002c*/ 	.word	0x00000000


	//----- nvinfo : EIATTR_FRAME_SIZE
	.align		4
.L_25:
        /*0030*/ 	.byte	0x04, 0x11
        /*0032*/ 	.short	(.L_27 - .L_26)
	.align		4
.L_26:
        /*0034*/ 	.word	index@(_ZN7cutlass13device_kernelINS_4gemm6kernel13GemmUniversalIN4cute5tupleIJiiiiEEENS1_10collective13CollectiveMmaINS1_35MainloopSm100TmaUmmaWarpSpecializedILi8ELi2ELi4ENS5_IJNS4_1CILi1EEESB_SB_EEEEENS5_IJNSA_ILi128EEENSA_ILi64EEESE_EEENS_12float_e4m3_tENS5_IJlSB_lEEENS_12float_e5m2_tENS5_IJSB_llEEENS4_8TiledMMAINS4_8MMA_AtomIJNS4_10MMA_TraitsINS4_19SM100_MMA_F8F6F4_SSEJSH_SJ_fSE_SF_NS4_17integral_constantINS4_4UMMA5MajorELSR_0EEENSP_ISR_LSR_1EEENSP_INSQ_7ScaleInELSU_0EEESV_EEEEEENS4_6LayoutISC_NS5_IJNSA_ILi0EEESZ_SZ_EEEEENS5_IJNS4_10UnderscoreES12_S12_EEEEENS4_13SM90_TMA_LOADENS4_14ComposedLayoutINS4_7SwizzleILi3ELi4ELi3EEENS4_18smem_ptr_flag_bitsILi8EEENSY_INS5_IJNSA_ILi8EEESE_EEENS5_IJSE_SB_EEEEEEEvNS4_8identityES15_NS16_INS17_ILi2ELi4ELi3EEES1A_NSY_INS5_IJSF_S1B_EEENS5_IJSB_SF_EEEEEEEvS1G_EENS_8epilogue10collective18CollectiveEpilogueINS1N_23Sm100TmaWarpSpecializedILi1ELi1ELi64ELb0ELb0EEEJSG_NS5_IJNSY_ISE_SB_EENSY_ISF_SB_EEEEESH_SI_SH_SI_NS1N_6fusion15FusionCallbacksIS1R_NS1V_17LinearCombinationISH_fSH_fLNS_15FloatRoundStyleE2EEESG_S1U_JEEENS4_5SM1004TMEM4LOAD26SM100_TMEM_LOAD_32dp32b64xES15_NS16_IS1H_S1A_NSY_INS5_IJS1B_SF_EEENS5_IJSF_SB_EEEEEEENS4_39AutoVectorizingCopyWithAssumedAlignmentILi128EEENS4_14SM90_TMA_STOREES28_S2A_S2A_EEEvvEEEEvNT_6ParamsE)
        /*0038*/ 	.word	0x00000000


	//----- nvinfo : EIATTR_MIN_STACK_SIZE
	.align		4
.L_27:
        /*003c*/ 	.byte	0x04, 0x12
        /*003e*/ 	.short	(.L_29 - .L_28)
	.align		4
.L_28:
        /*0040*/ 	.word	index@(_ZN7cutlass13device_kernelINS_4gemm6kernel13GemmUniversalIN4cute5tupleIJiiiiEEENS1_10collective13CollectiveMmaINS1_35MainloopSm100TmaUmmaWarpSpecializedILi8ELi2ELi4ENS5_IJNS4_1CILi1EEESB_SB_EEEEENS5_IJNSA_ILi128EEENSA_ILi64EEESE_EEENS_12float_e4m3_tENS5_IJlSB_lEEENS_12float_e5m2_tENS5_IJSB_llEEENS4_8TiledMMAINS4_8MMA_AtomIJNS4_10MMA_TraitsINS4_19SM100_MMA_F8F6F4_SSEJSH_SJ_fSE_SF_NS4_17integral_constantINS4_4UMMA5MajorELSR_0EEENSP_ISR_LSR_1EEENSP_INSQ_7ScaleInELSU_0EEESV_EEEEEENS4_6LayoutISC_NS5_IJNSA_ILi0EEESZ_SZ_EEEEENS5_IJNS4_10UnderscoreES12_S12_EEEEENS4_13SM90_TMA_LOADENS4_14ComposedLayoutINS4_7SwizzleILi3ELi4ELi3EEENS4_18smem_ptr_flag_bitsILi8EEENSY_INS5_IJNSA_ILi8EEESE_EEENS5_IJSE_SB_EEEEEEEvNS4_8identityES15_NS16_INS17_ILi2ELi4ELi3EEES1A_NSY_INS5_IJSF_S1B_EEENS5_IJSB_SF_EEEEEEEvS1G_EENS_8epilogue10collective18CollectiveEpilogueINS1N_23Sm100TmaWarpSpecializedILi1ELi1ELi64ELb0ELb0EEEJSG_NS5_IJNSY_ISE_SB_EENSY_ISF_SB_EEEEESH_SI_SH_SI_NS1N_6fusion15FusionCallbacksIS1R_NS1V_17LinearCombinationISH_fSH_fLNS_15FloatRoundStyleE2EEESG_S1U_JEEENS4_5SM1004TMEM4LOAD26SM100_TMEM_LOAD_32dp32b64xES15_NS16_IS1H_S1A_NSY_INS5_IJS1B_SF_EEENS5_IJSF_SB_EEEEEEENS4_39AutoVectorizingCopyWithAssumedAlignmentILi128EEENS4_14SM90_TMA_STOREES28_S2A_S2A_EEEvvEEEEvNT_6ParamsE)
        /*0044*/ 	.word	0x00000000
.L_29:


//--------------------- .nv.compat                --------------------------
	.section	.nv.compat,"",@"SHT_CUDA_COMPAT_INFO"
	.align	4
        /*0000*/ 	.byte	0x02, 0x09, 0x01, 0x00, 0x02, 0x02, 0x02, 0x00, 0x02, 0x05, 0x05, 0x00, 0x03, 0x07, 0x01, 0x01
        /*0010*/ 	.byte	0x02, 0x03, 0x01, 0x00, 0x02, 0x06, 0x01, 0x00, 0x04, 0x0b, 0x08, 0x00, 0x09, 0x00, 0x00, 0x00
        /*0020*/ 	.byte	0x00, 0x00, 0x00, 0x00


//--------------------- .nv.info._ZN7cutlass13device_kernelINS_4gemm6kernel13GemmUniversalIN4cute5tupleIJiiiiEEENS1_10collective13CollectiveMmaINS1_35MainloopSm100TmaUmmaWarpSpecializedILi8ELi2ELi4ENS5_IJNS4_1CILi1EEESB_SB_EEEEENS5_IJNSA_ILi128EEENSA_ILi64EEESE_EEENS_12float_e4m3_tENS5_IJlSB_lEEENS_12float_e5m2_tENS5_IJSB_llEEENS4_8TiledMMAINS4_8MMA_AtomIJNS4_10MMA_TraitsINS4_19SM100_MMA_F8F6F4_SSEJSH_SJ_fSE_SF_NS4_17integral_constantINS4_4UMMA5MajorELSR_0EEENSP_ISR_LSR_1EEENSP_INSQ_7ScaleInELSU_0EEESV_EEEEEENS4_6LayoutISC_NS5_IJNSA_ILi0EEESZ_SZ_EEEEENS5_IJNS4_10UnderscoreES12_S12_EEEEENS4_13SM90_TMA_LOADENS4_14ComposedLayoutINS4_7SwizzleILi3ELi4ELi3EEENS4_18smem_ptr_flag_bitsILi8EEENSY_INS5_IJNSA_ILi8EEESE_EEENS5_IJSE_SB_EEEEEEEvNS4_8identityES15_NS16_INS17_ILi2ELi4ELi3EEES1A_NSY_INS5_IJSF_S1B_EEENS5_IJSB_SF_EEEEEEEvS1G_EENS_8epilogue10collective18CollectiveEpilogueINS1N_23Sm100TmaWarpSpecializedILi1ELi1ELi64ELb0ELb0EEEJSG_NS5_IJNSY_ISE_SB_EENSY_ISF_SB_EEEEESH_SI_SH_SI_NS1N_6fusion15FusionCallbacksIS1R_NS1V_17LinearCombinationISH_fSH_fLNS_15FloatRoundStyleE2EEESG_S1U_JEEENS4_5SM1004TMEM4LOAD26SM100_TMEM_LOAD_32dp32b64xES15_NS16_IS1H_S1A_NSY_INS5_IJS1B_SF_EEENS5_IJSF_SB_EEEEEEENS4_39AutoVectorizingCopyWithAssumedAlignmentILi128EEENS4_14SM90_TMA_STOREES28_S2A_S2A_EEEvvEEEEvNT_6ParamsE --------------------------
	.section	.nv.info._ZN7cutlass13device_kernelINS_4gemm6kernel13GemmUniversalIN4cute5tupleIJiiiiEEENS1_10collective13CollectiveMmaINS1_35MainloopSm100TmaUmmaWarpSpecializedILi8ELi2ELi4ENS5_IJNS4_1CILi1EEESB_SB_EEEEENS5_IJNSA_ILi128EEENSA_ILi64EEESE_EEENS_12float_e4m3_tENS5_IJlSB_lEEENS_12float_e5m2_tENS5_IJSB_llEEENS4_8TiledMMAINS4_8MMA_AtomIJNS4_10MMA_TraitsINS4_19SM100_MMA_F8F6F4_SSEJSH_SJ_fSE_SF_NS4_17integral_constantINS4_4UMMA5MajorELSR_0EEENSP_ISR_LSR_1EEENSP_INSQ_7ScaleInELSU_0EEESV_EEEEEENS4_6LayoutISC_NS5_IJNSA_ILi0EEESZ_SZ_EEEEENS5_IJNS4_10UnderscoreES12_S12_EEEEENS4_13SM90_TMA_LOADENS4_14ComposedLayoutINS4_7SwizzleILi3ELi4ELi3EEENS4_18smem_ptr_flag_bitsILi8EEENSY_INS5_IJNSA_ILi8EEESE_EEENS5_IJSE_SB_EEEEEEEvNS4_8identityES15_NS16_INS17_ILi2ELi4ELi3EEES1A_NSY_INS5_IJSF_S1B_EEENS5_IJSB_SF_EEEEEEEvS1G_EENS_8epilogue10collective18CollectiveEpilogueINS1N_23Sm100TmaWarpSpecializedILi1ELi1ELi64ELb0ELb0EEEJSG_NS5_IJNSY_ISE_SB_EENSY_ISF_SB_EEEEESH_SI_SH_SI_NS1N_6fusion15FusionCallbacksIS1R_NS1V_17LinearCombinationISH_fSH_fLNS_15FloatRoundStyleE2EEESG_S1U_JEEENS4_5SM1004TMEM4LOAD26SM100_TMEM_LOAD_32dp32b64xES15_NS16_IS1H_S1A_NSY_INS5_IJS1B_SF_EEENS5_IJSF_SB_EEEEEEENS4_39AutoVectorizingCopyWithAssumedAlignmentILi128EEENS4_14SM90_TMA_STOREES28_S2A_S2A_EEEvvEEEEvNT_6ParamsE,"",@"SHT_CUDA_INFO"
	.sectionflags	@""
	.align	4


	//----- nvinfo : EIATTR_CUDA_API_VERSION
	.align		4
        /*0000*/ 	.byte	0x04, 0x37
        /*0002*/ 	.short	(.L_31 - .L_30)
.L_30:
        /*0004*/ 	.word	0x00000082


	//----- nvinfo : EIATTR_KPARAM_INFO
	.align		4
.L_31:
        /*0008*/ 	.byte	0x04, 0x17
        /*000a*/ 	.short	(.L_33 - .L_32)
.L_32:
        /*000c*/ 	.word	0x00000000
        /*0010*/ 	.short	0x0000
        /*0012*/ 	.short	0x0000
        /*0014*/ 	.byte	0x00, 0xf0, 0x01, 0x20


	//----- nvinfo : EIATTR_AT_ENTRY_FRAGMENTS
	.align		4
.L_33:
        /*0018*/ 	.byte	0x04, 0x4f
        /*001a*/ 	.short	(.L_35 - .L_34)


	//   ....[0]....
.L_34:
        /*001c*/ 	.word	0x00000006


	//----- nvinfo : EIATTR_RESERVED_SMEM_USED
	.align		4
.L_35:
        /*0020*/ 	.byte	0x01, 0x41
	.zero		2


	//----- nvinfo : EIATTR_SPARSE_MMA_MASK
	.align		4
        /*0024*/ 	.byte	0x03, 0x50
        /*0026*/ 	.short	0x0000


	//----- nvinfo : EIATTR_TCGEN05_1CTA_USED
	.align		4
        /*0028*/ 	.byte	0x01, 0x51
	.zero		2


	//----- nvinfo : EIATTR_MAXREG_COUNT
	.align		4
        /*002c*/ 	.byte	0x03, 0x1b
        /*002e*/ 	.short	0x00ff


	//----- nvinfo : EIATTR_NUM_BARRIERS
	.align		4
        /*0030*/ 	.byte	0x02, 0x4c
        /*0032*/ 	.byte	0x07
	.zero		1


	//----- nvinfo : EIATTR_EXTERNS
	.align		4
        /*0034*/ 	.byte	0x04, 0x0f
        /*0036*/ 	.short	(.L_37 - .L_36)


	//   ....[0]....
	.align		4
.L_36:
        /*0038*/ 	.word	index@(__assertfail)


	//----- nvinfo : EIATTR_MERCURY_ISA_VERSION
	.align		4
.L_37:
        /*003c*/ 	.byte	0x03, 0x5f
        /*003e*/ 	.short	0x0101


	//----- nvinfo : EIATTR_INT_WARP_WIDE_INSTR_OFFSETS
	.align		4
        /*0040*/ 	.byte	0x04, 0x31
        /*0042*/ 	.short	(.L_39 - .L_38)


	//   ....[0]....
.L_38:
        /*0044*/ 	.word	0x00001e00


	//   ....[1]....
        /*0048*/ 	.word	0x00003a80


	//   ....[2]....
        /*004c*/ 	.word	0x00003aa0


	//   ....[3]....
        /*0050*/ 	.word	0x00003ad0


	//   ....[4]....
        /*0054*/ 	.word	0x000044e0


	//   ....[5]....
        /*0058*/ 	.word	0x000045d0


	//----- nvinfo : EIATTR_COOP_GROUP_MASK_REGIDS
	.align		4
.L_39:
        /*005c*/ 	.byte	0x04, 0x29
        /*005e*/ 	.short	(.L_41 - .L_40)


	//   ....[0]....
.L_40:
        /*0060*/ 	.word	0xffffffff


	//   ....[1]....
        /*0064*/ 	.word	0xffffffff


	//   ....[2]....
        /*0068*/ 	.word	0xffffffff


	//   ....[3]....
        /*006c*/ 	.word	0xffffffff


	//   ....[4]....
        /*0070*/ 	.word	0xffffffff


	//   ....[5]....
        /*0074*/ 	.word	0xffffffff


	//   ....[6]....
        /*0078*/ 	.word	0xffffffff


	//   ....[7]....
        /*007c*/ 	.word	0xffffffff


	//   ....[8]....
        /*0080*/ 	.word	0xffffffff


	//   ....[9]....
        /*0084*/ 	.word	0xffffffff


	//   ....[10]....
        /*0088*/ 	.word	0xffffffff


	//   ....[11]....
        /*008c*/ 	.word	0xffffffff


	//   ....[12]....
        /*0090*/ 	.word	0xffffffff


	//----- nvinfo : EIATTR_COOP_GROUP_INSTR_OFFSETS
	.align		4
.L_41:
        /*0094*/ 	.byte	0x04, 0x28
        /*0096*/ 	.short	(.L_43 - .L_42)


	//   ....[0]....
.L_42:
        /*0098*/ 	.word	0x00000090


	//   ....[1]....
        /*009c*/ 	.word	0x000004d0


	//   ....[2]....
        /*00a0*/ 	.word	0x000006c0


	//   ....[3]....
        /*00a4*/ 	.word	0x00000800


	//   ....[4]....
        /*00a8*/ 	.word	0x00000900


	//   ....[5]....
        /*00ac*/ 	.word	0x00000a70


	//   ....[6]....
        /*00b0*/ 	.word	0x00000c10


	//   ....[7]....
        /*00b4*/ 	.word	0x00001ce0


	//   ....[8]....
        /*00b8*/ 	.word	0x00002d00


	//   ....[9]....
        /*00bc*/ 	.word	0x00002f10


	//   ....[10]....
        /*00c0*/ 	.word	0x00002f40


	//   ....[11]....
        /*00c4*/ 	.word	0x00003960


	//   ....[12]....
        /*00c8*/ 	.word	0x00003b90


	//----- nvinfo : EIATTR_VRC_CTA_INIT_COUNT
	.align		4
.L_43:
        /*00cc*/ 	.byte	0x02, 0x4a
        /*00ce*/ 	.byte	0x80
	.zero		1


	//----- nvinfo : EIATTR_SYSCALL_OFFSETS
	.align		4
        /*00d0*/ 	.byte	0x04, 0x46
        /*00d2*/ 	.short	(.L_45 - .L_44)


	//   ....[0]....
.L_44:
        /*00d4*/ 	.word	0x00004fc0


	//   ....[1]....
        /*00d8*/ 	.word	0x00005100


	//   ....[2]....
        /*00dc*/ 	.word	0x000058a0


	//----- nvinfo : EIATTR_MBARRIER_INSTR_OFFSETS
	.align		4
.L_45:
        /*00e0*/ 	.byte	0x04, 0x39
        /*00e2*/ 	.short	(.L_47 - .L_46)


	//   ....[0]....
.L_46:
        /*00e4*/ 	.word	0x000005b0
        /*00e8*/ 	.word	0x000000ff
        /*00ec*/ 	.word	0x00000000
        /*00f0*/ 	.short	0x0100
        /*00f2*/ 	.byte	0x05
	.zero		1


	//   ....[1]....
        /*00f4*/ 	.word	0x000005c0
        /*00f8*/ 	.word	0x000000ff
        /*00fc*/ 	.word	0x00000040
        /*0100*/ 	.short	0x0100
        /*0102*/ 	.byte	0x05
	.zero		1


	//   ....[2]....
        /*0104*/ 	.word	0x000005d0
        /*0108*/ 	.word	0x000000ff
        /*010c*/ 	.word	0x00000008
        /*0110*/ 	.short	0x0100
        /*0112*/ 	.byte	0x05
	.zero		1


	//   ....[3]....
        /*0114*/ 	.word	0x000005e0
        /*0118*/ 	.word	0x000000ff
        /*011c*/ 	.word	0x00000048
        /*0120*/ 	.short	0x0100
        /*0122*/ 	.byte	0x05
	.zero		1


	//   ....[4]....
        /*0124*/ 	.word	0x000005f0
        /*0128*/ 	.word	0x000000ff
        /*012c*/ 	.word	0x00000010
        /*0130*/ 	.short	0x0100
        /*0132*/ 	.byte	0x05
	.zero		1


	//   ....[5]....
        /*0134*/ 	.word	0x00000600
        /*0138*/ 	.word	0x000000ff
        /*013c*/ 	.word	0x00000050
        /*0140*/ 	.short	0x0100
        /*0142*/ 	.byte	0x05
	.zero		1


	//   ....[6]....
        /*0144*/ 	.word	0x00000610
        /*0148*/ 	.word	0x000000ff
        /*014c*/ 	.word	0x00000018
        /*0150*/ 	.short	0x0100
        /*0152*/ 	.byte	0x05
	.zero		1


	//   ....[7]....
        /*0154*/ 	.word	0x00000620
        /*0158*/ 	.word	0x000000ff
        /*015c*/ 	.word	0x00000058
        /*0160*/ 	.short	0x0100
        /*0162*/ 	.byte	0x05
	.zero		1


	//   ....[8]....
        /*0164*/ 	.word	0x00000630
        /*0168*/ 	.word	0x000000ff
        /*016c*/ 	.word	0x00000020
        /*0170*/ 	.short	0x0100
        /*0172*/ 	.byte	0x05
	.zero		1


	//   ....[9]....
        /*0174*/ 	.word	0x00000640
        /*0178*/ 	.word	0x000000ff
        /*017c*/ 	.word	0x00000060
        /*0180*/ 	.short	0x0100
        /*0182*/ 	.byte	0x05
	.zero		1


	//   ....[10]....
        /*0184*/ 	.word	0x00000650
        /*0188*/ 	.word	0x000000ff
        /*018c*/ 	.word	0x00000028
        /*0190*/ 	.short	0x0100
        /*0192*/ 	.byte	0x05
	.zero		1


	//   ....[11]....
        /*0194*/ 	.word	0x00000660
        /*0198*/ 	.word	0x000000ff
        /*019c*/ 	.word	0x00000068
        /*01a0*/ 	.short	0x0100
        /*01a2*/ 	.byte	0x05
	.zero		1


	//   ....[12]....
        /*01a4*/ 	.word	0x00000670
        /*01a8*/ 	.word	0x000000ff
        /*01ac*/ 	.word	0x00000030
        /*01b0*/ 	.short	0x0100
        /*01b2*/ 	.byte	0x05
	.zero		1


	//   ....[13]....
        /*01b4*/ 	.word	0x00000680
        /*01b8*/ 	.word	0x000000ff
        /*01bc*/ 	.word	0x00000070
        /*01c0*/ 	.short	0x0100
        /*01c2*/ 	.byte	0x05
	.zero		1


	//   ....[14]....
        /*01c4*/ 	.word	0x00000690
        /*01c8*/ 	.word	0x000000ff
        /*01cc*/ 	.word	0x00000038
        /*01d0*/ 	.short	0x0100
        /*01d2*/ 	.byte	0x05
	.zero		1


	//   ....[15]....
        /*01d4*/ 	.word	0x000006a0
        /*01d8*/ 	.word	0x000000ff
        /*01dc*/ 	.word	0x00000078
        /*01e0*/ 	.short	0x0100
        /*01e2*/ 	.byte	0x05
	.zero		1


	//   ....[16]....
        /*01e4*/ 	.word	0x000007d0
        /*01e8*/ 	.word	0x000000ff
        /*01ec*/ 	.word	0x00000080
        /*01f0*/ 	.short	0x0100
        /*01f2*/ 	.byte	0x06
	.zero		1


	//   ....[17]....
        /*01f4*/ 	.word	0x000007e0
        /*01f8*/ 	.word	0x000000ff
        /*01fc*/ 	.word	0x00000088
        /*0200*/ 	.short	0x0100
        /*0202*/ 	.byte	0x06
	.zero		1


	//   ....[18]....
        /*0204*/ 	.word	0x000008d0
        /*0208*/ 	.word	0x000000ff
        /*020c*/ 	.word	0x00000090
        /*0210*/ 	.short	0x0100
        /*0212*/ 	.byte	0x05
	.zero		1


	//   ....[19]....
        /*0214*/ 	.word	0x000008e0
        /*0218*/ 	.word	0x000000ff
        /*021c*/ 	.word	0x00000098
        /*0220*/ 	.short	0x0100
        /*0222*/ 	.byte	0x05
	.zero		1


	//   ....[20]....
        /*0224*/ 	.word	0x00000a20
        /*0228*/ 	.word	0x000000ff
        /*022c*/ 	.word	0x000000a0
        /*0230*/ 	.short	0x0100
        /*0232*/ 	.byte	0x05
	.zero		1


	//   ....[21]....
        /*0234*/ 	.word	0x00000a30
        /*0238*/ 	.word	0x000000ff
        /*023c*/ 	.word	0x000000b0
        /*0240*/ 	.short	0x0100
        /*0242*/ 	.byte	0x05
	.zero		1


	//   ....[22]....
        /*0244*/ 	.word	0x00000a40
        /*0248*/ 	.word	0x000000ff
        /*024c*/ 	.word	0x000000a8
        /*0250*/ 	.short	0x0100
        /*0252*/ 	.byte	0x05
	.zero		1


	//   ....[23]....
        /*0254*/ 	.word	0x00000a50
        /*0258*/ 	.word	0x000000ff
        /*025c*/ 	.word	0x000000b8
        /*0260*/ 	.short	0x0100
        /*0262*/ 	.byte	0x05
	.zero		1


	//   ....[24]....
        /*0264*/ 	.word	0x00000b80
        /*0268*/ 	.word	0x000000ff
        /*026c*/ 	.word	0x000000c0
        /*0270*/ 	.short	0x0100
        /*0272*/ 	.byte	0x06
	.zero		1


	//   ....[25]....
        /*0274*/ 	.word	0x00000b90
        /*0278*/ 	.word	0x000000ff
        /*027c*/ 	.word	0x000000e0
        /*0280*/ 	.short	0x0100
        /*0282*/ 	.byte	0x06
	.zero		1


	//   ....[26]....
        /*0284*/ 	.word	0x00000ba0
        /*0288*/ 	.word	0x000000ff
        /*028c*/ 	.word	0x000000c8
        /*0290*/ 	.short	0x0100
        /*0292*/ 	.byte	0x06
	.zero		1


	//   ....[27]....
        /*0294*/ 	.word	0x00000bb0
        /*0298*/ 	.word	0x000000ff
        /*029c*/ 	.word	0x000000e8
        /*02a0*/ 	.short	0x0100
        /*02a2*/ 	.byte	0x06
	.zero		1


	//   ....[28]....
        /*02a4*/ 	.word	0x00000bc0
        /*02a8*/ 	.word	0x000000ff
        /*02ac*/ 	.word	0x000000d0
        /*02b0*/ 	.short	0x0100
        /*02b2*/ 	.byte	0x06
	.zero		1


	//   ....[29]....
        /*02b4*/ 	.word	0x00000bd0
        /*02b8*/ 	.word	0x000000ff
        /*02bc*/ 	.word	0x000000f0
        /*02c0*/ 	.short	0x0100
        /*02c2*/ 	.byte	0x06
	.zero		1


	//   ....[30]....
        /*02c4*/ 	.word	0x00000be0
        /*02c8*/ 	.word	0x000000ff
        /*02cc*/ 	.word	0x000000d8
        /*02d0*/ 	.short	0x0100
        /*02d2*/ 	.byte	0x06
	.zero		1


	//   ....[31]....
        /*02d4*/ 	.word	0x00000bf0
        /*02d8*/ 	.word	0x000000ff
        /*02dc*/ 	.word	0x000000f8
        /*02e0*/ 	.short	0x0100
        /*02e2*/ 	.byte	0x06
	.zero		1


	//   ....[32]....
        /*02e4*/ 	.word	0x00000ce0
        /*02e8*/ 	.word	0x000000ff
        /*02ec*/ 	.word	0x00000100
        /*02f0*/ 	.short	0x0100
        /*02f2*/ 	.byte	0x05
	.zero		1


	//   ....[33]....
        /*02f4*/ 	.word	0x00000cf0
        /*02f8*/ 	.word	0x000000ff
        /*02fc*/ 	.word	0x00000110
        /*0300*/ 	.short	0x0100
        /*0302*/ 	.byte	0x05
	.zero		1


	//   ....[34]....
        /*0304*/ 	.word	0x00000d00
        /*0308*/ 	.word	0x000000ff
        /*030c*/ 	.word	0x00000108
        /*0310*/ 	.short	0x0100
        /*0312*/ 	.byte	0x05
	.zero		1


	//   ....[35]....
        /*0314*/ 	.word	0x00000d10
        /*0318*/ 	.word	0x000000ff
        /*031c*/ 	.word	0x00000118
        /*0320*/ 	.short	0x0100
        /*0322*/ 	.byte	0x05
	.zero		1


	//   ....[36]....
        /*0324*/ 	.word	0x000015e0
        /*0328*/ 	.word	0x00000003
        /*032c*/ 	.word	0x00000110
        /*0330*/ 	.short	0x010a
        /*0332*/ 	.byte	0xff
	.zero		1


	//   ....[37]....
        /*0334*/ 	.word	0x00001610
        /*0338*/ 	.word	0x00000003
        /*033c*/ 	.word	0x00000100
        /*0340*/ 	.short	0x0101
        /*0342*/ 	.byte	0xff
	.zero		1


	//   ....[38]....
        /*0344*/ 	.word	0x000016e0
        /*0348*/ 	.word	0x000000ff
        /*034c*/ 	.word	0x00000040
        /*0350*/ 	.short	0x010a
        /*0352*/ 	.byte	0x08
	.zero		1


	//   ....[39]....
        /*0354*/ 	.word	0x00001780
        /*0358*/ 	.word	0x000000ff
        /*035c*/ 	.word	0x00000040
        /*0360*/ 	.short	0x010a
        /*0362*/ 	.byte	0x21
	.zero		1


	//   ....[40]....
        /*0364*/ 	.word	0x000018d0
        /*0368*/ 	.word	0x000000ff
        /*036c*/ 	.word	0x00000040
        /*0370*/ 	.short	0x010a
        /*0372*/ 	.byte	0x08
	.zero		1


	//   ....[41]....
        /*0374*/ 	.word	0x000019e0
        /*0378*/ 	.word	0x000000ff
        /*037c*/ 	.word	0x00000098
        /*0380*/ 	.short	0x0101
        /*0382*/ 	.byte	0x04
	.zero		1


	//   ....[42]....
        /*0384*/ 	.word	0x00001a00
        /*0388*/ 	.word	0x000000ff
        /*038c*/ 	.word	0x00000040
        /*0390*/ 	.short	0x010a
        /*0392*/ 	.byte	0x08
	.zero		1


	//   ....[43]....
        /*0394*/ 	.word	0x00001a80
        /*0398*/ 	.word	0x000000ff
        /*039c*/ 	.word	0x00000040
        /*03a0*/ 	.short	0x010a
        /*03a2*/ 	.byte	0x11
	.zero		1


	//   ....[44]....
        /*03a4*/ 	.word	0x00001bd0
        /*03a8*/ 	.word	0x000000ff
        /*03ac*/ 	.word	0x00000040
        /*03b0*/ 	.short	0x010a
        /*03b2*/ 	.byte	0x08
	.zero		1


	//   ....[45]....
        /*03b4*/ 	.word	0x00001d10
        /*03b8*/ 	.word	0x00000002
        /*03bc*/ 	.word	0x000000a0
        /*03c0*/ 	.short	0x010a
        /*03c2*/ 	.byte	0xff
	.zero		1


	//   ....[46]....
        /*03c4*/ 	.word	0x00001dd0
        /*03c8*/ 	.word	0x00000002
        /*03cc*/ 	.word	0x00000000
        /*03d0*/ 	.short	0x0101
        /*03d2*/ 	.byte	0xff
	.zero		1


	//   ....[47]....
        /*03d4*/ 	.word	0x00002330
        /*03d8*/ 	.word	0x000000ff
        /*03dc*/ 	.word	0x00000000
        /*03e0*/ 	.short	0x010a
        /*03e2*/ 	.byte	0x05
	.zero		1


	//   ....[48]....
        /*03e4*/ 	.word	0x000023c0
        /*03e8*/ 	.word	0x000000ff
        /*03ec*/ 	.word	0x00000000
        /*03f0*/ 	.short	0x010a
        /*03f2*/ 	.byte	0x05
	.zero		1


	//   ....[49]....
        /*03f4*/ 	.word	0x00002450
        /*03f8*/ 	.word	0x000000ff
        /*03fc*/ 	.word	0x00000000
        /*0400*/ 	.short	0x010a
        /*0402*/ 	.byte	0x05
	.zero		1


	//   ....[50]....
        /*0404*/ 	.word	0x000024e0
        /*0408*/ 	.word	0x000000ff
        /*040c*/ 	.word	0x00000000
        /*0410*/ 	.short	0x010a
        /*0412*/ 	.byte	0x05
	.zero		1


	//   ....[51]....
        /*0414*/ 	.word	0x00002570
        /*0418*/ 	.word	0x000000ff
        /*041c*/ 	.word	0x00000000
        /*0420*/ 	.short	0x010a
        /*0422*/ 	.byte	0x05
	.zero		1


	//   ....[52]....
        /*0424*/ 	.word	0x00002600
        /*0428*/ 	.word	0x000000ff
        /*042c*/ 	.word	0x00000000
        /*0430*/ 	.short	0x010a
        /*0432*/ 	.byte	0x05
	.zero		1


	//   ....[53]....
        /*0434*/ 	.word	0x00002690
        /*0438*/ 	.word	0x000000ff
        /*043c*/ 	.word	0x00000000
        /*0440*/ 	.short	0x010a
        /*0442*/ 	.byte	0x05
	.zero		1


	//   ....[54]....
        /*0444*/ 	.word	0x00002730
        /*0448*/ 	.word	0x00000000
        /*044c*/ 	.word	0x00000000
        /*0450*/ 	.short	0x010a
        /*0452*/ 	.byte	0xff
	.zero		1


	//   ....[55]....
        /*0454*/ 	.word	0x00002850
        /*0458*/ 	.word	0x00000000
        /*045c*/ 	.word	0x00000100
        /*0460*/ 	.short	0x010a
        /*0462*/ 	.byte	0xff
	.zero		1


	//   ....[56]....
        /*0464*/ 	.word	0x000028b0
        /*0468*/ 	.word	0x00000004
        /*046c*/ 	.word	0x00000000
        /*0470*/ 	.short	0x0101
        /*0472*/ 	.byte	0xff
	.zero		1


	//   ....[57]....
        /*0474*/ 	.word	0x000028d0
        /*0478*/ 	.word	0x000000ff
        /*047c*/ 	.word	0x000000b0
        /*0480*/ 	.short	0x010a
        /*0482*/ 	.byte	0x05
	.zero		1


	//   ....[58]....
        /*0484*/ 	.word	0x000029f0
        /*0488*/ 	.word	0x00000000
        /*048c*/ 	.word	0x000000a0
        /*0490*/ 	.short	0x010a
        /*0492*/ 	.byte	0xff
	.zero		1


	//   ....[59]....
        /*0494*/ 	.word	0x00002b00
        /*0498*/ 	.word	0x00000000
        /*049c*/ 	.word	0x00000000
        /*04a0*/ 	.short	0x0101
        /*04a2*/ 	.byte	0xff
	.zero		1


	//   ....[60]....
        /*04a4*/ 	.word	0x00002b90
        /*04a8*/ 	.word	0x000000ff
        /*04ac*/ 	.word	0x000000b0
        /*04b0*/ 	.short	0x0106
        /*04b2*/ 	.byte	0x05
	.zero		1


	//   ....[61]....
        /*04b4*/ 	.word	0x00002bb0
        /*04b8*/ 	.word	0x000000ff
        /*04bc*/ 	.word	0x000000b0
        /*04c0*/ 	.short	0x010a
        /*04c2*/ 	.byte	0x05
	.zero		1


	//   ....[62]....
        /*04c4*/ 	.word	0x00002c40
        /*04c8*/ 	.word	0x000000ff
        /*04cc*/ 	.word	0x000000b0
        /*04d0*/ 	.short	0x0106
        /*04d2*/ 	.byte	0x04
	.zero		1


	//   ....[63]....
        /*04d4*/ 	.word	0x00002c80
        /*04d8*/ 	.word	0x00000000
        /*04dc*/ 	.word	0x000000b0
        /*04e0*/ 	.short	0x010a
        /*04e2*/ 	.byte	0xff
	.zero		1


	//   ....[64]....
        /*04e4*/ 	.word	0x000031b0
        /*04e8*/ 	.word	0x00000000
        /*04ec*/ 	.word	0x000000a0
        /*04f0*/ 	.short	0x010a
        /*04f2*/ 	.byte	0xff
	.zero		1


	//   ....[65]....
        /*04f4*/ 	.word	0x000032c0
        /*04f8*/ 	.word	0x00000003
        /*04fc*/ 	.word	0x00000000
        /*0500*/ 	.short	0x0101
        /*0502*/ 	.byte	0xff
	.zero		1


	//   ....[66]....
        /*0504*/ 	.word	0x000032d0
        /*0508*/ 	.word	0x000000ff
        /*050c*/ 	.word	0x00000000
        /*0510*/ 	.short	0x010a
        /*0512*/ 	.byte	0x06
	.zero		1


	//   ....[67]....
        /*0514*/ 	.word	0x000032f0
        /*0518*/ 	.word	0x000000ff
        /*051c*/ 	.word	0x000000e0
        /*0520*/ 	.short	0x010a
        /*0522*/ 	.byte	0x07
	.zero		1


	//   ....[68]....
        /*0524*/ 	.word	0x000033c0
        /*0528*/ 	.word	0x000000ff
        /*052c*/ 	.word	0x00000000
        /*0530*/ 	.short	0x010a
        /*0532*/ 	.byte	0x06
	.zero		1


	//   ....[69]....
        /*0534*/ 	.word	0x000034f0
        /*0538*/ 	.word	0x000000ff
        /*053c*/ 	.word	0x00000000
        /*0540*/ 	.short	0x010a
        /*0542*/ 	.byte	0x1a
	.zero		1


	//   ....[70]....
        /*0544*/ 	.word	0x00003790
        /*0548*/ 	.word	0x000000ff
        /*054c*/ 	.word	0x00000000
        /*0550*/ 	.short	0x010a
        /*0552*/ 	.byte	0x06
	.zero		1


	//   ....[71]....
        /*0554*/ 	.word	0x00003820
        /*0558*/ 	.word	0x000000ff
        /*055c*/ 	.word	0x00000000
        /*0560*/ 	.short	0x010a
        /*0562*/ 	.byte	0x06
	.zero		1


	//   ....[72]....
        /*0564*/ 	.word	0x000038b0
        /*0568*/ 	.word	0x000000ff
        /*056c*/ 	.word	0x00000000
        /*0570*/ 	.short	0x010a
        /*0572*/ 	.byte	0x06
	.zero		1


	//   ....[73]....
        /*0574*/ 	.word	0x00003940
        /*0578*/ 	.word	0x000000ff
        /*057c*/ 	.word	0x00000000
        /*0580*/ 	.short	0x010a
        /*0582*/ 	.byte	0x07
	.zero		1


	//   ....[74]....
        /*0584*/ 	.word	0x00003d80
        /*0588*/ 	.word	0x00000000
        /*058c*/ 	.word	0x000000a0
        /*0590*/ 	.short	0x010a
        /*0592*/ 	.byte	0xff
	.zero		1


	//   ....[75]....
        /*0594*/ 	.word	0x00003e70
        /*0598*/ 	.word	0x00000000
        /*059c*/ 	.word	0x00000000
        /*05a0*/ 	.short	0x0101
        /*05a2*/ 	.byte	0xff
	.zero		1


	//   ....[76]....
        /*05a4*/ 	.word	0x00004190
        /*05a8*/ 	.word	0x000000ff
        /*05ac*/ 	.word	0x00000098
        /*05b0*/ 	.short	0x010a
        /*05b2*/ 	.byte	0x06
	.zero		1


	//   ....[77]....
        /*05b4*/ 	.word	0x00004310
        /*05b8*/ 	.word	0x000000ff
        /*05bc*/ 	.word	0x00000088
        /*05c0*/ 	.short	0x010a
        /*05c2*/ 	.byte	0x06
	.zero		1


	//   ....[78]....
        /*05c4*/ 	.word	0x00004640
        /*05c8*/ 	.word	0x000000ff
        /*05cc*/ 	.word	0x00000080
        /*05d0*/ 	.short	0x010b
        /*05d2*/ 	.byte	0x06
	.zero		1


	//   ....[79]....
        /*05d4*/ 	.word	0x00004660
        /*05d8*/ 	.word	0x000000ff
        /*05dc*/ 	.word	0x00000000
        /*05e0*/ 	.short	0x0101
        /*05e2*/ 	.byte	0x25
	.zero		1


	//   ....[80]....
        /*05e4*/ 	.word	0x000046a0
        /*05e8*/ 	.word	0x00000000
        /*05ec*/ 	.word	0x00000088
        /*05f0*/ 	.short	0x010a
        /*05f2*/ 	.byte	0xff
	.zero		1


	//   ....[81]....
        /*05f4*/ 	.word	0x000049d0
        /*05f8*/ 	.word	0x00000000
        /*05fc*/ 	.word	0x000000a0
        /*0600*/ 	.short	0x010a
        /*0602*/ 	.byte	0xff
	.zero		1


	//   ....[82]....
        /*0604*/ 	.word	0x00004ae0
        /*0608*/ 	.word	0x00000000
        /*060c*/ 	.word	0x00000000
        /*0610*/ 	.short	0x0101
        /*0612*/ 	.byte	0xff
	.zero		1


	//   ....[83]....
        /*0614*/ 	.word	0x00005480
        /*0618*/ 	.word	0x000000ff
        /*061c*/ 	.word	0x00000080
        /*0620*/ 	.short	0x010a
        /*0622*/ 	.byte	0x2b
	.zero		1


	//   ....[84]....
        /*0624*/ 	.word	0x00005490
        /*0628*/ 	.word	0x0000009c
        /*062c*/ 	.word	0x000000c0
        /*0630*/ 	.short	0x010a
        /*0632*/ 	.byte	0xff
	.zero		1


	//   ....[85]....
        /*0634*/ 	.word	0x00005620
        /*0638*/ 	.word	0x000000ff
        /*063c*/ 	.word	0x00000080
        /*0640*/ 	.short	0x010a
        /*0642*/ 	.byte	0x2b
	.zero		1


	//   ....[86]....
        /*0644*/ 	.word	0x00005720
        /*0648*/ 	.word	0x000000ff
        /*064c*/ 	.word	0x00000000
        /*0650*/ 	.short	0x0101
        /*0652*/ 	.byte	0x04
	.zero		1


	//   ....[87]....
        /*0654*/ 	.word	0x00005780
        /*0658*/ 	.word	0x0000009c
        /*065c*/ 	.word	0x000000c0
        /*0660*/ 	.short	0x010a
        /*0662*/ 	.byte	0xff
	.zero		1


	//   ....[88]....
        /*0664*/ 	.word	0x00005b40
        /*0668*/ 	.word	0x000000ff
        /*066c*/ 	.word	0x00000000
        /*0670*/ 	.short	0x0101
        /*0672*/ 	.byte	0x05
	.zero		1


	//   ....[89]....
        /*0674*/ 	.word	0x00006bf0
        /*0678*/ 	.word	0x00000003
        /*067c*/ 	.word	0x00000110
        /*0680*/ 	.short	0x010a
        /*0682*/ 	.byte	0xff
	.zero		1


	//   ....[90]....
        /*0684*/ 	.word	0x00006c50
        /*0688*/ 	.word	0x00000002
        /*068c*/ 	.word	0x00000040
        /*0690*/ 	.short	0x010a
        /*0692*/ 	.byte	0xff
	.zero		1


	//   ....[91]....
        /*0694*/ 	.word	0x00006cb0
        /*0698*/ 	.word	0x00000002
        /*069c*/ 	.word	0x00000040
        /*06a0*/ 	.short	0x010a
        /*06a2*/ 	.byte	0xff
	.zero		1


	//   ....[92]....
        /*06a4*/ 	.word	0x00006d00
        /*06a8*/ 	.word	0x00000002
        /*06ac*/ 	.word	0x000000a0
        /*06b0*/ 	.short	0x010a
        /*06b2*/ 	.byte	0xff
	.zero		1


	//   ....[93]....
        /*06b4*/ 	.word	0x00006d60
        /*06b8*/ 	.word	0x00000000
        /*06bc*/ 	.word	0x00000000
        /*06c0*/ 	.short	0x010a
        /*06c2*/ 	.byte	0xff
	.zero		1


	//   ....[94]....
        /*06c4*/ 	.word	0x00006dc0
        /*06c8*/ 	.word	0x00000000
        /*06cc*/ 	.word	0x00000000
        /*06d0*/ 	.short	0x010a
        /*06d2*/ 	.byte	0xff
	.zero		1


	//   ....[95]....
        /*06d4*/ 	.word	0x00006e20
        /*06d8*/ 	.word	0x00000000
        /*06dc*/ 	.word	0x00000000
        /*06e0*/ 	.short	0x010a
        /*06e2*/ 	.byte	0xff
	.zero		1


	//   ....[96]....
        /*06e4*/ 	.word	0x00006e80
        /*06e8*/ 	.word	0x00000000
        /*06ec*/ 	.word	0x00000000
        /*06f0*/ 	.short	0x010a
        /*06f2*/ 	.byte	0xff
	.zero		1


	//   ....[97]....
        /*06f4*/ 	.word	0x00006ee0
        /*06f8*/ 	.word	0x00000000
        /*06fc*/ 	.word	0x00000000
        /*0700*/ 	.short	0x010a
        /*0702*/ 	.byte	0xff
	.zero		1


	//   ....[98]....
        /*0704*/ 	.word	0x00006f40
        /*0708*/ 	.word	0x00000000
        /*070c*/ 	.word	0x00000000
        /*0710*/ 	.short	0x010a
        /*0712*/ 	.byte	0xff
	.zero		1


	//   ....[99]....
        /*0714*/ 	.word	0x00006fa0
        /*0718*/ 	.word	0x00000000
        /*071c*/ 	.word	0x00000000
        /*0720*/ 	.short	0x010a
        /*0722*/ 	.byte	0xff
	.zero		1


	//   ....[100]....
        /*0724*/ 	.word	0x00006ff0
        /*0728*/ 	.word	0x00000000
        /*072c*/ 	.word	0x00000100
        /*0730*/ 	.short	0x010a
        /*0732*/ 	.byte	0xff
	.zero		1


	//   ....[101]....
        /*0734*/ 	.word	0x00007050
        /*0738*/ 	.word	0x00000000
        /*073c*/ 	.word	0x000000b0
        /*0740*/ 	.short	0x010a
        /*0742*/ 	.byte	0xff
	.zero		1


	//   ....[102]....
        /*0744*/ 	.word	0x000070a0
        /*0748*/ 	.word	0x00000000
        /*074c*/ 	.word	0x000000a0
        /*0750*/ 	.short	0x010a
        /*0752*/ 	.byte	0xff
	.zero		1


	//   ....[103]....
        /*0754*/ 	.word	0x00007100
        /*0758*/ 	.word	0x00000000
        /*075c*/ 	.word	0x000000b0
        /*0760*/ 	.short	0x010a
        /*0762*/ 	.byte	0xff
	.zero		1


	//   ....[104]....
        /*0764*/ 	.word	0x00007150
        /*0768*/ 	.word	0x00000000
        /*076c*/ 	.word	0x000000a0
        /*0770*/ 	.short	0x010a
        /*0772*/ 	.byte	0xff
	.zero		1


	//   ....[105]....
        /*0774*/ 	.word	0x000071b0
        /*0778*/ 	.word	0x00000003
        /*077c*/ 	.word	0x000000e0
        /*0780*/ 	.short	0x010a
        /*0782*/ 	.byte	0xff
	.zero		1


	//   ....[106]....
        /*0784*/ 	.word	0x00007210
        /*0788*/ 	.word	0x00000000
        /*078c*/ 	.word	0x00000000
        /*0790*/ 	.short	0x010a
        /*0792*/ 	.byte	0xff
	.zero		1


	//   ....[107]....
        /*0794*/ 	.word	0x00007270
        /*0798*/ 	.word	0x00000000
        /*079c*/ 	.word	0x00000000
        /*07a0*/ 	.short	0x010a
        /*07a2*/ 	.byte	0xff
	.zero		1


	//   ....[108]....
        /*07a4*/ 	.word	0x000072d0
        /*07a8*/ 	.word	0x00000000
        /*07ac*/ 	.word	0x00000000
        /*07b0*/ 	.short	0x010a
        /*07b2*/ 	.byte	0xff
	.zero		1


	//   ....[109]....
        /*07b4*/ 	.word	0x00007330
        /*07b8*/ 	.word	0x00000000
        /*07bc*/ 	.word	0x00000000
        /*07c0*/ 	.short	0x010a
        /*07c2*/ 	.byte	0xff
	.zero		1


	//   ....[110]....
        /*07c4*/ 	.word	0x00007390
        /*07c8*/ 	.word	0x00000000
        /*07cc*/ 	.word	0x00000000
        /*07d0*/ 	.short	0x010a
        /*07d2*/ 	.byte	0xff
	.zero		1


	//   ....[111]....
        /*07d4*/ 	.word	0x000073e0
        /*07d8*/ 	.word	0x00000000
        /*07dc*/ 	.word	0x000000a0
        /*07e0*/ 	.short	0x010a
        /*07e2*/ 	.byte	0xff
	.zero		1


	//   ....[112]....
        /*07e4*/ 	.word	0x00007440
        /*07e8*/ 	.word	0x00000000
        /*07ec*/ 	.word	0x00000098
        /*07f0*/ 	.short	0x010a
        /*07f2*/ 	.byte	0xff
	.zero		1


	//   ....[113]....
        /*07f4*/ 	.word	0x000074a0
        /*07f8*/ 	.word	0x00000003
        /*07fc*/ 	.word	0x00000088
        /*0800*/ 	.short	0x010a
        /*0802*/ 	.byte	0xff
	.zero		1


	//   ....[114]....
        /*0804*/ 	.word	0x000074f0
        /*0808*/ 	.word	0x00000000
        /*080c*/ 	.word	0x000000a0
        /*0810*/ 	.short	0x010a
        /*0812*/ 	.byte	0xff
	.zero		1


	//   ....[115]....
        /*0814*/ 	.word	0x00007550
        /*0818*/ 	.word	0x00000000
        /*081c*/ 	.word	0x00000080
        /*0820*/ 	.short	0x010a
        /*0822*/ 	.byte	0xff
	.zero		1


	//   ....[116]....
        /*0824*/ 	.word	0x000075a0
        /*0828*/ 	.word	0x0000009c
        /*082c*/ 	.word	0x000000c0
        /*0830*/ 	.short	0x010a
        /*0832*/ 	.byte	0xff
	.zero		1


	//----- nvinfo : EIATTR_NUM_MBARRIERS
	.align		4
.L_47:
        /*0834*/ 	.byte	0x03, 0x38
        /*0836*/ 	.short	0x0024


	//----- nvinfo : EIATTR_EXIT_INSTR_OFFSETS
	.align		4
        /*0838*/ 	.byte	0x04, 0x1c
        /*083a*/ 	.short	(.L_49 - .L_48)


	//   ....[0]....
.L_48:
        /*083c*/ 	.word	0x00002760


	//   ....[1]....
        /*0840*/ 	.word	0x00002c50


	//   ....[2]....
        /*0844*/ 	.word	0x00002cb0


	//   ....[3]....
        /*0848*/ 	.word	0x00003ba0


	//   ....[4]....
        /*084c*/ 	.word	0x000046d0


	//   ....[5]....
        /*0850*/ 	.word	0x00004710


	//   ....[6]....
        /*0854*/ 	.word	0x00006be0


	//----- nvinfo : EIATTR_MAX_THREADS
	.align		4
.L_49:
        /*0858*/ 	.byte	0x04, 0x05
        /*085a*/ 	.short	(.L_51 - .L_50)
.L_50:
        /*085c*/ 	.word	0x00000100
        /*0860*/ 	.word	0x00000001
        /*0864*/ 	.word	0x00000001


	//----- nvinfo : EIATTR_CRS_STACK_SIZE
	.align		4
.L_51:
        /*0868*/ 	.byte	0x04, 0x1e
        /*086a*/ 	.short	(.L_53 - .L_52)
.L_52:
        /*086c*/ 	.word	0x00000000


	//----- nvinfo : EIATTR_CBANK_PARAM_SIZE
	.align		4
.L_53:
        /*0870*/ 	.byte	0x03, 0x19
        /*0872*/ 	.short	0x0800


	//----- nvinfo : EIATTR_PARAM_CBANK
	.align		4
        /*0874*/ 	.byte	0x04, 0x0a
        /*0876*/ 	.short	(.L_55 - .L_54)
	.align		4
.L_54:
        /*0878*/ 	.word	index@(.nv.constant0._ZN7cutlass13device_kernelINS_4gemm6kernel13GemmUniversalIN4cute5tupleIJiiiiEEENS1_10collective13CollectiveMmaINS1_35MainloopSm100TmaUmmaWarpSpecializedILi8ELi2ELi4ENS5_IJNS4_1CILi1EEESB_SB_EEEEENS5_IJNSA_ILi128EEENSA_ILi64EEESE_EEENS_12float_e4m3_tENS5_IJlSB_lEEENS_12float_e5m2_tENS5_IJSB_llEEENS4_8TiledMMAINS4_8MMA_AtomIJNS4_10MMA_TraitsINS4_19SM100_MMA_F8F6F4_SSEJSH_SJ_fSE_SF_NS4_17integral_constantINS4_4UMMA5MajorELSR_0EEENSP_ISR_LSR_1EEENSP_INSQ_7ScaleInELSU_0EEESV_EEEEEENS4_6LayoutISC_NS5_IJNSA_ILi0EEESZ_SZ_EEEEENS5_IJNS4_10UnderscoreES12_S12_EEEEENS4_13SM90_TMA_LOADENS4_14ComposedLayoutINS4_7SwizzleILi3ELi4ELi3EEENS4_18smem_ptr_flag_bitsILi8EEENSY_INS5_IJNSA_ILi8EEESE_EEENS5_IJSE_SB_EEEEEEEvNS4_8identityES15_NS16_INS17_ILi2ELi4ELi3EEES1A_NSY_INS5_IJSF_S1B_EEENS5_IJSB_SF_EEEEEEEvS1G_EENS_8epilogue10collective18CollectiveEpilogueINS1N_23Sm100TmaWarpSpecializedILi1ELi1ELi64ELb0ELb0EEEJSG_NS5_IJNSY_ISE_SB_EENSY_ISF_SB_EEEEESH_SI_SH_SI_NS1N_6fusion15FusionCallbacksIS1R_NS1V_17LinearCombinationISH_fSH_fLNS_15FloatRoundStyleE2EEESG_S1U_JEEENS4_5SM1004TMEM4LOAD26SM100_TMEM_LOAD_32dp32b64xES15_NS16_IS1H_S1A_NSY_INS5_IJS1B_SF_EEENS5_IJSF_SB_EEEEEEENS4_39AutoVectorizingCopyWithAssumedAlignmentILi128EEENS4_14SM90_TMA_STOREES28_S2A_S2A_EEEvvEEEEvNT_6ParamsE)
        /*087c*/ 	.short	0x0380
        /*087e*/ 	.short	0x0800


	//----- nvinfo : EIATTR_SW_WAR
	.align		4
.L_55:
        /*0880*/ 	.byte	0x04, 0x36
        /*0882*/ 	.short	(.L_57 - .L_56)
.L_56:
        /*0884*/ 	.word	0x00000008
.L_57:


//--------------------- .nv.callgraph             --------------------------
	.section	.nv.callgraph,"",@"SHT_CUDA_CALLGRAPH"
	.align	4
	.sectionentsize	8
	.align		4
        /*0000*/ 	.word	0x00000000
	.align		4
        /*0004*/ 	.word	0xffffffff
	.align		4
        /*0008*/ 	.word	index@(_ZN7cutlass13device_kernelINS_4gemm6kernel13GemmUniversalIN4cute5tupleIJiiiiEEENS1_10collective13CollectiveMmaINS1_35MainloopSm100TmaUmmaWarpSpecializedILi8ELi2ELi4ENS5_IJNS4_1CILi1EEESB_SB_EEEEENS5_IJNSA_ILi128EEENSA_ILi64EEESE_EEENS_12float_e4m3_tENS5_IJlSB_lEEENS_12float_e5m2_tENS5_IJSB_llEEENS4_8TiledMMAINS4_8MMA_AtomIJNS4_10MMA_TraitsINS4_19SM100_MMA_F8F6F4_SSEJSH_SJ_fSE_SF_NS4_17integral_constantINS4_4UMMA5MajorELSR_0EEENSP_ISR_LSR_1EEENSP_INSQ_7ScaleInELSU_0EEESV_EEEEEENS4_6LayoutISC_NS5_IJNSA_ILi0EEESZ_SZ_EEEEENS5_IJNS4_10UnderscoreES12_S12_EEEEENS4_13SM90_TMA_LOADENS4_14ComposedLayoutINS4_7SwizzleILi3ELi4ELi3EEENS4_18smem_ptr_flag_bitsILi8EEENSY_INS5_IJNSA_ILi8EEESE_EEENS5_IJSE_SB_EEEEEEEvNS4_8identityES15_NS16_INS17_ILi2ELi4ELi3EEES1A_NSY_INS5_IJSF_S1B_EEENS5_IJSB_SF_EEEEEEEvS1G_EENS_8epilogue10collective18CollectiveEpilogueINS1N_23Sm100TmaWarpSpecializedILi1ELi1ELi64ELb0ELb0EEEJSG_NS5_IJNSY_ISE_SB_EENSY_ISF_SB_EEEEESH_SI_SH_SI_NS1N_6fusion15FusionCallbacksIS1R_NS1V_17LinearCombinationISH_fSH_fLNS_15FloatRoundStyleE2EEESG_S1U_JEEENS4_5SM1004TMEM4LOAD26SM100_TMEM_LOAD_32dp32b64xES15_NS16_IS1H_S1A_NSY_INS5_IJS1B_SF_EEENS5_IJSF_SB_EEEEEEENS4_39AutoVectorizingCopyWithAssumedAlignmentILi128EEENS4_14SM90_TMA_STOREES28_S2A_S2A_EEEvvEEEEvNT_6ParamsE)
	.align		4
        /*000c*/ 	.word	index@(__assertfail)
	.align		4
        /*0010*/ 	.word	0x00000000
	.align		4
        /*0014*/ 	.word	0xfffffffe
	.align		4
        /*0018*/ 	.word	0x00000000
	.align		4
        /*001c*/ 	.word	0xfffffffd
	.align		4
        /*0020*/ 	.word	0x00000000
	.align		4
        /*0024*/ 	.word	0xfffffffc


//--------------------- .nv.constant4             --------------------------
	.section	.nv.constant4,"a",@progbits
	.align	8
	.align		8
.nv.constant4:
        /*0000*/ 	.dword	__assertfail
	.align		8
        /*0008*/ 	.dword	__unnamed_1
	.align		8
        /*0010*/ 	.dword	__unnamed_2
	.align		8
        /*0018*/ 	.dword	_ZN40_INTERNAL_f54f8e20_4_k_cu_8e611baa_376504cuda3std3__45__cpo5beginE
	.align		8
        /*0020*/ 	.dword	_ZN40_INTERNAL_f54f8e20_4_k_cu_8e611baa_376504cuda3std3__45__cpo3endE
	.align		8
        /*0028*/ 	.dword	_ZN40_INTERNAL_f54f8e20_4_k_cu_8e611baa_376504cuda3std3__45__cpo6cbeginE
	.align		8
        /*0030*/ 	.dword	_ZN40_INTERNAL_f54f8e20_4_k_cu_8e611baa_376504cuda3std3__45__cpo4cendE
	.align		8
        /*0038*/ 	.dword	_ZN40_INTERNAL_f54f8e20_4_k_cu_8e611baa_376504cuda3std3__442_GLOBAL__N__f54f8e20_4_k_cu_8e611baa_376506ignoreE
	.align		8
        /*0040*/ 	.dword	_ZN40_INTERNAL_f54f8e20_4_k_cu_8e611baa_376504cuda3std3__419piecewise_constructE
	.align		8
        /*0048*/ 	.dword	_ZN40_INTERNAL_f54f8e20_4_k_cu_8e611baa_376504cuda3std3__48in_placeE
	.align		8
        /*0050*/ 	.dword	_ZN40_INTERNAL_f54f8e20_4_k_cu_8e611baa_376504cuda3std6ranges3__45__cpo4swapE
	.align		8
        /*0058*/ 	.dword	_ZN40_INTERNAL_f54f8e20_4_k_cu_8e611baa_376504cuda3std6ranges3__45__cpo9iter_moveE
	.align		8
        /*0060*/ 	.dword	_ZN40_INTERNAL_f54f8e20_4_k_cu_8e611baa_376504cute7productE
	.align		8
        /*0068*/ 	.dword	_ZN40_INTERNAL_f54f8e20_4_k_cu_8e611baa_376504cute1_E
	.align		8
        /*0070*/ 	.dword	$str$25
	.align		8
        /*0078*/ 	.dword	$str$26
	.align		8
        /*0080*/ 	.dword	$str$27
	.align		8
        /*0088*/ 	.dword	$str$28


//--------------------- .text._ZN7cutlass13device_kernelINS_4gemm6kernel13GemmUniversalIN4cute5tupleIJiiiiEEENS1_10collective13CollectiveMmaINS1_35MainloopSm100TmaUmmaWarpSpecializedILi8ELi2ELi4ENS5_IJNS4_1CILi1EEESB_SB_EEEEENS5_IJNSA_ILi128EEENSA_ILi64EEESE_EEENS_12float_e4m3_tENS5_IJlSB_lEEENS_12float_e5m2_tENS5_IJSB_llEEENS4_8TiledMMAINS4_8MMA_AtomIJNS4_10MMA_TraitsINS4_19SM100_MMA_F8F6F4_SSEJSH_SJ_fSE_SF_NS4_17integral_constantINS4_4UMMA5MajorELSR_0EEENSP_ISR_LSR_1EEENSP_INSQ_7ScaleInELSU_0EEESV_EEEEEENS4_6LayoutISC_NS5_IJNSA_ILi0EEESZ_SZ_EEEEENS5_IJNS4_10UnderscoreES12_S12_EEEEENS4_13SM90_TMA_LOADENS4_14ComposedLayoutINS4_7SwizzleILi3ELi4ELi3EEENS4_18smem_ptr_flag_bitsILi8EEENSY_INS5_IJNSA_ILi8EEESE_EEENS5_IJSE_SB_EEEEEEEvNS4_8identityES15_NS16_INS17_ILi2ELi4ELi3EEES1A_NSY_INS5_IJSF_S1B_EEENS5_IJSB_SF_EEEEEEEvS1G_EENS_8epilogue10collective18CollectiveEpilogueINS1N_23Sm100TmaWarpSpecializedILi1ELi1ELi64ELb0ELb0EEEJSG_NS5_IJNSY_ISE_SB_EENSY_ISF_SB_EEEEESH_SI_SH_SI_NS1N_6fusion15FusionCallbacksIS1R_NS1V_17LinearCombinationISH_fSH_fLNS_15FloatRoundStyleE2EEESG_S1U_JEEENS4_5SM1004TMEM4LOAD26SM100_TMEM_LOAD_32dp32b64xES15_NS16_IS1H_S1A_NSY_INS5_IJS1B_SF_EEENS5_IJSF_SB_EEEEEEENS4_39AutoVectorizingCopyWithAssumedAlignmentILi128EEENS4_14SM90_TMA_STOREES28_S2A_S2A_EEEvvEEEEvNT_6ParamsE --------------------------
	.section	.text._ZN7cutlass13device_kernelINS_4gemm6kernel13GemmUniversalIN4cute5tupleIJiiiiEEENS1_10collective13CollectiveMmaINS1_35MainloopSm100TmaUmmaWarpSpecializedILi8ELi2ELi4ENS5_IJNS4_1CILi1EEESB_SB_EEEEENS5_IJNSA_ILi128EEENSA_ILi64EEESE_EEENS_12float_e4m3_tENS5_IJlSB_lEEENS_12float_e5m2_tENS5_IJSB_llEEENS4_8TiledMMAINS4_8MMA_AtomIJNS4_10MMA_TraitsINS4_19SM100_MMA_F8F6F4_SSEJSH_SJ_fSE_SF_NS4_17integral_constantINS4_4UMMA5MajorELSR_0EEENSP_ISR_LSR_1EEENSP_INSQ_7ScaleInELSU_0EEESV_EEEEEENS4_6LayoutISC_NS5_IJNSA_ILi0EEESZ_SZ_EEEEENS5_IJNS4_10UnderscoreES12_S12_EEEEENS4_13SM90_TMA_LOADENS4_14ComposedLayoutINS4_7SwizzleILi3ELi4ELi3EEENS4_18smem_ptr_flag_bitsILi8EEENSY_INS5_IJNSA_ILi8EEESE_EEENS5_IJSE_SB_EEEEEEEvNS4_8identityES15_NS16_INS17_ILi2ELi4ELi3EEES1A_NSY_INS5_IJSF_S1B_EEENS5_IJSB_SF_EEEEEEEvS1G_EENS_8epilogue10collective18CollectiveEpilogueINS1N_23Sm100TmaWarpSpecializedILi1ELi1ELi64ELb0ELb0EEEJSG_NS5_IJNSY_ISE_SB_EENSY_ISF_SB_EEEEESH_SI_SH_SI_NS1N_6fusion15FusionCallbacksIS1R_NS1V_17LinearCombinationISH_fSH_fLNS_15FloatRoundStyleE2EEESG_S1U_JEEENS4_5SM1004TMEM4LOAD26SM100_TMEM_LOAD_32dp32b64xES15_NS16_IS1H_S1A_NSY_INS5_IJS1B_SF_EEENS5_IJSF_SB_EEEEEEENS4_39AutoVectorizingCopyWithAssumedAlignmentILi128EEENS4_14SM90_TMA_STOREES28_S2A_S2A_EEEvvEEEEvNT_6ParamsE,"ax",@progbits
	.align	128
.text._ZN7cutlass13device_kernelINS_4gemm6kernel13GemmUniversalIN4cute5tupleIJiiiiEEENS1_10collective13CollectiveMmaINS1_35MainloopSm100TmaUmmaWarpSpecializedILi8ELi2ELi4ENS5_IJNS4_1CILi1EEESB_SB_EEEEENS5_IJNSA_ILi128EEENSA_ILi64EEESE_EEENS_12float_e4m3_tENS5_IJlSB_lEEENS_12float_e5m2_tENS5_IJSB_llEEENS4_8TiledMMAINS4_8MMA_AtomIJNS4_10MMA_TraitsINS4_19SM100_MMA_F8F6F4_SSEJSH_SJ_fSE_SF_NS4_17integral_constantINS4_4UMMA5MajorELSR_0EEENSP_ISR_LSR_1EEENSP_INSQ_7ScaleInELSU_0EEESV_EEEEEENS4_6LayoutISC_NS5_IJNSA_ILi0EEESZ_SZ_EEEEENS5_IJNS4_10UnderscoreES12_S12_EEEEENS4_13SM90_TMA_LOADENS4_14ComposedLayoutINS4_7SwizzleILi3ELi4ELi3EEENS4_18smem_ptr_flag_bitsILi8EEENSY_INS5_IJNSA_ILi8EEESE_EEENS5_IJSE_SB_EEEEEEEvNS4_8identityES15_NS16_INS17_ILi2ELi4ELi3EEES1A_NSY_INS5_IJSF_S1B_EEENS5_IJSB_SF_EEEEEEEvS1G_EENS_8epilogue10collective18CollectiveEpilogueINS1N_23Sm100TmaWarpSpecializedILi1ELi1ELi64ELb0ELb0EEEJSG_NS5_IJNSY_ISE_SB_EENSY_ISF_SB_EEEEESH_SI_SH_SI_NS1N_6fusion15FusionCallbacksIS1R_NS1V_17LinearCombinationISH_fSH_fLNS_15FloatRoundStyleE2EEESG_S1U_JEEENS4_5SM1004TMEM4LOAD26SM100_TMEM_LOAD_32dp32b64xES15_NS16_IS1H_S1A_NSY_INS5_IJS1B_SF_EEENS5_IJSF_SB_EEEEEEENS4_39AutoVectorizingCopyWithAssumedAlignmentILi128EEENS4_14SM90_TMA_STOREES28_S2A_S2A_EEEvvEEEEvNT_6ParamsE:
        .type           _ZN7cutlass13device_kernelINS_4gemm6kernel13GemmUniversalIN4cute5tupleIJiiiiEEENS1_10collective13CollectiveMmaINS1_35MainloopSm100TmaUmmaWarpSpecializedILi8ELi2ELi4ENS5_IJNS4_1CILi1EEESB_SB_EEEEENS5_IJNSA_ILi128EEENSA_ILi64EEESE_EEENS_12float_e4m3_tENS5_IJlSB_lEEENS_12float_e5m2_tENS5_IJSB_llEEENS4_8TiledMMAINS4_8MMA_AtomIJNS4_10MMA_TraitsINS4_19SM100_MMA_F8F6F4_SSEJSH_SJ_fSE_SF_NS4_17integral_constantINS4_4UMMA5MajorELSR_0EEENSP_ISR_LSR_1EEENSP_INSQ_7ScaleInELSU_0EEESV_EEEEEENS4_6LayoutISC_NS5_IJNSA_ILi0EEESZ_SZ_EEEEENS5_IJNS4_10UnderscoreES12_S12_EEEEENS4_13SM90_TMA_LOADENS4_14ComposedLayoutINS4_7SwizzleILi3ELi4ELi3EEENS4_18smem_ptr_flag_bitsILi8EEENSY_INS5_IJNSA_ILi8EEESE_EEENS5_IJSE_SB_EEEEEEEvNS4_8identityES15_NS16_INS17_ILi2ELi4ELi3EEES1A_NSY_INS5_IJSF_S1B_EEENS5_IJSB_SF_EEEEEEEvS1G_EENS_8epilogue10collective18CollectiveEpilogueINS1N_23Sm100TmaWarpSpecializedILi1ELi1ELi64ELb0ELb0EEEJSG_NS5_IJNSY_ISE_SB_EENSY_ISF_SB_EEEEESH_SI_SH_SI_NS1N_6fusion15FusionCallbacksIS1R_NS1V_17LinearCombinationISH_fSH_fLNS_15FloatRoundStyleE2EEESG_S1U_JEEENS4_5SM1004TMEM4LOAD26SM100_TMEM_LOAD_32dp32b64xES15_NS16_IS1H_S1A_NSY_INS5_IJS1B_SF_EEENS5_IJSF_SB_EEEEEEENS4_39AutoVectorizingCopyWithAssumedAlignmentILi128EEENS4_14SM90_TMA_STOREES28_S2A_S2A_EEEvvEEEEvNT_6ParamsE,@function
        .size           _ZN7cutlass13device_kernelINS_4gemm6kernel13GemmUniversalIN4cute5tupleIJiiiiEEENS1_10collective13CollectiveMmaINS1_35MainloopSm100TmaUmmaWarpSpecializedILi8ELi2ELi4ENS5_IJNS4_1CILi1EEESB_SB_EEEEENS5_IJNSA_ILi128EEENSA_ILi64EEESE_EEENS_12float_e4m3_tENS5_IJlSB_lEEENS_12float_e5m2_tENS5_IJSB_llEEENS4_8TiledMMAINS4_8MMA_AtomIJNS4_10MMA_TraitsINS4_19SM100_MMA_F8F6F4_SSEJSH_SJ_fSE_SF_NS4_17integral_constantINS4_4UMMA5MajorELSR_0EEENSP_ISR_LSR_1EEENSP_INSQ_7ScaleInELSU_0EEESV_EEEEEENS4_6LayoutISC_NS5_IJNSA_ILi0EEESZ_SZ_EEEEENS5_IJNS4_10UnderscoreES12_S12_EEEEENS4_13SM90_TMA_LOADENS4_14ComposedLayoutINS4_7SwizzleILi3ELi4ELi3EEENS4_18smem_ptr_flag_bitsILi8EEENSY_INS5_IJNSA_ILi8EEESE_EEENS5_IJSE_SB_EEEEEEEvNS4_8identityES15_NS16_INS17_ILi2ELi4ELi3EEES1A_NSY_INS5_IJSF_S1B_EEENS5_IJSB_SF_EEEEEEEvS1G_EENS_8epilogue10collective18CollectiveEpilogueINS1N_23Sm100TmaWarpSpecializedILi1ELi1ELi64ELb0ELb0EEEJSG_NS5_IJNSY_ISE_SB_EENSY_ISF_SB_EEEEESH_SI_SH_SI_NS1N_6fusion15FusionCallbacksIS1R_NS1V_17LinearCombinationISH_fSH_fLNS_15FloatRoundStyleE2EEESG_S1U_JEEENS4_5SM1004TMEM4LOAD26SM100_TMEM_LOAD_32dp32b64xES15_NS16_IS1H_S1A_NSY_INS5_IJS1B_SF_EEENS5_IJSF_SB_EEEEEEENS4_39AutoVectorizingCopyWithAssumedAlignmentILi128EEENS4_14SM90_TMA_STOREES28_S2A_S2A_EEEvvEEEEvNT_6ParamsE,(.L_x_140 - _ZN7cutlass13device_kernelINS_4gemm6kernel13GemmUniversalIN4cute5tupleIJiiiiEEENS1_10collective13CollectiveMmaINS1_35MainloopSm100TmaUmmaWarpSpecializedILi8ELi2ELi4ENS5_IJNS4_1CILi1EEESB_SB_EEEEENS5_IJNSA_ILi128EEENSA_ILi64EEESE_EEENS_12float_e4m3_tENS5_IJlSB_lEEENS_12float_e5m2_tENS5_IJSB_llEEENS4_8TiledMMAINS4_8MMA_AtomIJNS4_10MMA_TraitsINS4_19SM100_MMA_F8F6F4_SSEJSH_SJ_fSE_SF_NS4_17integral_constantINS4_4UMMA5MajorELSR_0EEENSP_ISR_LSR_1EEENSP_INSQ_7ScaleInELSU_0EEESV_EEEEEENS4_6LayoutISC_NS5_IJNSA_ILi0EEESZ_SZ_EEEEENS5_IJNS4_10UnderscoreES12_S12_EEEEENS4_13SM90_TMA_LOADENS4_14ComposedLayoutINS4_7SwizzleILi3ELi4ELi3EEENS4_18smem_ptr_flag_bitsILi8EEENSY_INS5_IJNSA_ILi8EEESE_EEENS5_IJSE_SB_EEEEEEEvNS4_8identityES15_NS16_INS17_ILi2ELi4ELi3EEES1A_NSY_INS5_IJSF_S1B_EEENS5_IJSB_SF_EEEEEEEvS1G_EENS_8epilogue10collective18CollectiveEpilogueINS1N_23Sm100TmaWarpSpecializedILi1ELi1ELi64ELb0ELb0EEEJSG_NS5_IJNSY_ISE_SB_EENSY_ISF_SB_EEEEESH_SI_SH_SI_NS1N_6fusion15FusionCallbacksIS1R_NS1V_17LinearCombinationISH_fSH_fLNS_15FloatRoundStyleE2EEESG_S1U_JEEENS4_5SM1004TMEM4LOAD26SM100_TMEM_LOAD_32dp32b64xES15_NS16_IS1H_S1A_NSY_INS5_IJS1B_SF_EEENS5_IJSF_SB_EEEEEEENS4_39AutoVectorizingCopyWithAssumedAlignmentILi128EEENS4_14SM90_TMA_STOREES28_S2A_S2A_EEEvvEEEEvNT_6ParamsE)
        .other          _ZN7cutlass13device_kernelINS_4gemm6kernel13GemmUniversalIN4cute5tupleIJiiiiEEENS1_10collective13CollectiveMmaINS1_35MainloopSm100TmaUmmaWarpSpecializedILi8ELi2ELi4ENS5_IJNS4_1CILi1EEESB_SB_EEEEENS5_IJNSA_ILi128EEENSA_ILi64EEESE_EEENS_12float_e4m3_tENS5_IJlSB_lEEENS_12float_e5m2_tENS5_IJSB_llEEENS4_8TiledMMAINS4_8MMA_AtomIJNS4_10MMA_TraitsINS4_19SM100_MMA_F8F6F4_SSEJSH_SJ_fSE_SF_NS4_17integral_constantINS4_4UMMA5MajorELSR_0EEENSP_ISR_LSR_1EEENSP_INSQ_7ScaleInELSU_0EEESV_EEEEEENS4_6LayoutISC_NS5_IJNSA_ILi0EEESZ_SZ_EEEEENS5_IJNS4_10UnderscoreES12_S12_EEEEENS4_13SM90_TMA_LOADENS4_14ComposedLayoutINS4_7SwizzleILi3ELi4ELi3EEENS4_18smem_ptr_flag_bitsILi8EEENSY_INS5_IJNSA_ILi8EEESE_EEENS5_IJSE_SB_EEEEEEEvNS4_8identityES15_NS16_INS17_ILi2ELi4ELi3EEES1A_NSY_INS5_IJSF_S1B_EEENS5_IJSB_SF_EEEEEEEvS1G_EENS_8epilogue10collective18CollectiveEpilogueINS1N_23Sm100TmaWarpSpecializedILi1ELi1ELi64ELb0ELb0EEEJSG_NS5_IJNSY_ISE_SB_EENSY_ISF_SB_EEEEESH_SI_SH_SI_NS1N_6fusion15FusionCallbacksIS1R_NS1V_17LinearCombinationISH_fSH_fLNS_15FloatRoundStyleE2EEESG_S1U_JEEENS4_5SM1004TMEM4LOAD26SM100_TMEM_LOAD_32dp32b64xES15_NS16_IS1H_S1A_NSY_INS5_IJS1B_SF_EEENS5_IJSF_SB_EEEEEEENS4_39AutoVectorizingCopyWithAssumedAlignmentILi128EEENS4_14SM90_TMA_STOREES28_S2A_S2A_EEEvvEEEEvNT_6ParamsE,@"STO_CUDA_ENTRY STV_DEFAULT"
_ZN7cutlass13device_kernelINS_4gemm6kernel13GemmUniversalIN4cute5tupleIJiiiiEEENS1_10collective13CollectiveMmaINS1_35MainloopSm100TmaUmmaWarpSpecializedILi8ELi2ELi4ENS5_IJNS4_1CILi1EEESB_SB_EEEEENS5_IJNSA_ILi128EEENSA_ILi64EEESE_EEENS_12float_e4m3_tENS5_IJlSB_lEEENS_12float_e5m2_tENS5_IJSB_llEEENS4_8TiledMMAINS4_8MMA_AtomIJNS4_10MMA_TraitsINS4_19SM100_MMA_F8F6F4_SSEJSH_SJ_fSE_SF_NS4_17integral_constantINS4_4UMMA5MajorELSR_0EEENSP_ISR_LSR_1EEENSP_INSQ_7ScaleInELSU_0EEESV_EEEEEENS4_6LayoutISC_NS5_IJNSA_ILi0EEESZ_SZ_EEEEENS5_IJNS4_10UnderscoreES12_S12_EEEEENS4_13SM90_TMA_LOADENS4_14ComposedLayoutINS4_7SwizzleILi3ELi4ELi3EEENS4_18smem_ptr_flag_bitsILi8EEENSY_INS5_IJNSA_ILi8EEESE_EEENS5_IJSE_SB_EEEEEEEvNS4_8identityES15_NS16_INS17_ILi2ELi4ELi3EEES1A_NSY_INS5_IJSF_S1B_EEENS5_IJSB_SF_EEEEEEEvS1G_EENS_8epilogue10collective18CollectiveEpilogueINS1N_23Sm100TmaWarpSpecializedILi1ELi1ELi64ELb0ELb0EEEJSG_NS5_IJNSY_ISE_SB_EENSY_ISF_SB_EEEEESH_SI_SH_SI_NS1N_6fusion15FusionCallbacksIS1R_NS1V_17LinearCombinationISH_fSH_fLNS_15FloatRoundStyleE2EEESG_S1U_JEEENS4_5SM1004TMEM4LOAD26SM100_TMEM_LOAD_32dp32b64xES15_NS16_IS1H_S1A_NSY_INS5_IJS1B_SF_EEENS5_IJSF_SB_EEEEEEENS4_39AutoVectorizingCopyWithAssumedAlignmentILi128EEENS4_14SM90_TMA_STOREES28_S2A_S2A_EEEvvEEEEvNT_6ParamsE:
[----:B------:R-:W1:Y:S01]  /*0000*/  LDC R1, c[0x0][0x37c] ;  /* 0x0000df00ff017b82 */ /* 0x000e620000000800 */
[----:B------:R-:W2:Y:S01]  /*0010*/  S2R R166, SR_TID.X ;  /* 0x0000000000a67919 */ /* 0x000ea20000002100 */
[----:B------:R-:W3:Y:S01]  /*0020*/  LDCU.64 UR4, c[0x0][0x890] ;  /* 0x00011200ff0477ac */ /* 0x000ee20008000a00 */
[----:B------:R-:W-:Y:S02]  /*0030*/  PRMT R164, RZ, 0x7610, R164 ;  /* 0x00007610ffa47816 */ /* 0x000fe400000000a4 */
[----:B------:R-:W-:Y:S01]  /*0040*/  ELECT P5, URZ, PT ;  /* 0x0000000000ff782f */ /* 0x000fe200038a0000 */
[----:B------:R-:W4:Y:S01]  /*0050*/  LDCU.64 UR40, c[0x0][0x358] ;  /* 0x00006b00ff2877ac */ /* 0x000f220008000a00 */
[----:B---3--:R-:W-:-:S04]  /*0060*/  UISETP.NE.U32.AND UP0, UPT, UR4, URZ, UPT ;  /* 0x000000ff0400728c */ /* 0x008fc8000bf05070 */
[----:B------:R-:W-:Y:S01]  /*0070*/  UISETP.NE.AND.EX UP0, UPT, UR5, URZ, UPT, UP0 ;  /* 0x000000ff0500728c */ /* 0x000fe2000bf05300 */
[----:B--2---:R-:W-:-:S05]  /*0080*/  SHF.R.U32.HI R169, RZ, 0x5, R166 ;  /* 0x00000005ffa97819 */ /* 0x004fca00000116a6 */
[----:B------:R-:W2:Y:S02]  /*0090*/  SHFL.IDX PT, R0, R169, RZ, 0x1f ;  /* 0x00001fffa9007589 */ /* 0x000ea400000e0000 */
[----:B--2---:R-:W-:Y:S01]  /*00a0*/  R2UR UR8, R0 ;  /* 0x00000000000872ca */ /* 0x004fe200000e0000 */
[----:B-1--4-:R-:W-:-:S14]  /*00b0*/  BRA.U UP0, `(.L_x_0) ;  /* 0x00000001002c7547 */ /* 0x012fdc000b800000 */
[----:B------:R-:W1:Y:S02]  /*00c0*/  LDCU.64 UR6, c[0x0][0x888] ;  /* 0x00011100ff0677ac */ /* 0x000e640008000a00 */
[----:B-1----:R-:W-:-:S04]  /*00d0*/  UISETP.NE.U32.AND UP0, UPT, UR6, URZ, UPT ;  /* 0x000000ff0600728c */ /* 0x002fc8000bf05070 */
[----:B------:R-:W-:-:S09]  /*00e0*/  UISETP.NE.AND.EX UP0, UPT, UR7, URZ, UPT, UP0 ;  /* 0x000000ff0700728c */ /* 0x000fd2000bf05300 */
[----:B------:R-:W-:Y:S05]  /*00f0*/  BRA.U !UP0, `(.L_x_1) ;  /* 0x0000000108107547 */ /* 0x000fea000b800000 */
[----:B------:R-:W1:Y:S02]  /*0100*/  LDC.64 R2, c[0x0][0x888] ;  /* 0x00022200ff027b82 */ /* 0x000e640000000a00 */
[----:B-1----:R1:W5:Y:S01]  /*0110*/  LDG.E R81, desc[UR40][R2.64] ;  /* 0x0000002802517981 */ /* 0x002362000c1e1900 */
[----:B------:R-:W-:Y:S01]  /*0120*/  HFMA2 R164, -RZ, RZ, 0, 5.9604644775390625e-08 ;  /* 0x00000001ffa47431 */ /* 0x000fe200000001ff */
[----:B------:R-:W-:Y:S05]  /*0130*/  BRA `(.L_x_0) ;  /* 0x00000000000c7947 */ /* 0x000fea0003800000 */
.L_x_1:
[----:B------:R-:W1:Y:S01]  /*0140*/  LDCU UR6, c[0x0][0x880] ;  /* 0x00011000ff0677ac */ /* 0x000e620008000800 */
[----:B------:R-:W-:Y:S01]  /*0150*/  HFMA2 R164, -RZ, RZ, 0, 5.9604644775390625e-08 ;  /* 0x00000001ffa47431 */ /* 0x000fe200000001ff */
[----:B-1----:R-:W-:-:S07]  /*0160*/  MOV R81, UR6 ;  /* 0x0000000600517c02 */ /* 0x002fce0008000f00 */
.L_x_0:
[----:B------:R-:W2:Y:S02]  /*0170*/  LDCU.64 UR6, c[0x0][0x8b0] ;  /* 0x00011600ff0677ac */ /* 0x000ea40008000a00 */
[----:B--2---:R-:W-:-:S04]  /*0180*/  UISETP.NE.U32.AND UP0, UPT, UR6, URZ, UPT ;  /* 0x000000ff0600728c */ /* 0x004fc8000bf05070 */
[----:B------:R-:W-:-:S09]  /*0190*/  UISETP.NE.AND.EX UP0, UPT, UR7, URZ, UPT, UP0 ;  /* 0x000000ff0700728c */ /* 0x000fd2000bf05300 */
[----:B------:R-:W-:Y:S05]  /*01a0*/  BRA.U UP0, `(.L_x_2) ;  /* 0x0000000100247547 */ /* 0x000fea000b800000 */
[----:B------:R-:W2:Y:S02]  /*01b0*/  LDCU.64 UR6, c[0x0][0x8a8] ;  /* 0x00011500ff0677ac */ /* 0x000ea40008000a00 */
[----:B--2---:R-:W-:-:S04]  /*01c0*/  UISETP.NE.U32.AND UP0, UPT, UR6, URZ, UPT ;  /* 0x000000ff0600728c */ /* 0x004fc8000bf05070 */
[----:B------:R-:W-:-:S09]  /*01d0*/  UISETP.NE.AND.EX UP0, UPT, UR7, URZ, UPT, UP0 ;  /* 0x000000ff0700728c */ /* 0x000fd2000bf05300 */
[----:B------:R-:W-:Y:S05]  /*01e0*/  BRA.U !UP0, `(.L_x_3) ;  /* 0x00000001080c7547 */ /* 0x000fea000b800000 */
[----:B------:R-:W2:Y:S02]  /*01f0*/  LDC.64 R78, c[0x0][0x8a8] ;  /* 0x00022a00ff4e7b82 */ /* 0x000ea40000000a00 */
[----:B--2---:R2:W5:Y:S01]  /*0200*/  LDG.E R78, desc[UR40][R78.64] ;  /* 0x000000284e4e7981 */ /* 0x004562000c1e1900 */
[----:B------:R-:W-:Y:S05]  /*0210*/  BRA `(.L_x_2) ;  /* 0x0000000000087947 */ /* 0x000fea0003800000 */
.L_x_3:
[----:B------:R-:W2:Y:S02]  /*0220*/  LDCU UR6, c[0x0][0x8a0] ;  /* 0x00011400ff0677ac */ /* 0x000ea40008000800 */
[----:B--2---:R-:W-:Y:S02]  /*0230*/  MOV R78, UR6 ;  /* 0x00000006004e7c02 */ /* 0x004fe40008000f00 */
.L_x_2:
[----:B------:R-:W-:Y:S01]  /*0240*/  IMAD.U32 R0, RZ, RZ, UR8 ;  /* 0x00000008ff007e24 */ /* 0x000fe2000f8e00ff */
[----:B------:R-:W-:Y:S04]  /*0250*/  BSSY.RECONVERGENT B0, `(.L_x_4) ;  /* 0x000000c000007945 */ /* 0x000fe80003800200 */
[C---:B------:R-:W-:Y:S02]  /*0260*/  ISETP.NE.OR P1, PT, R0.reuse, 0x1, !P5 ;  /* 0x000000010000780c */ /* 0x040fe40006f25670 */
[----:B------:R-:W-:-:S11]  /*0270*/  ISETP.NE.OR P0, PT, R0, 0x3, !P5 ;  /* 0x000000030000780c */ /* 0x000fd60006f05670 */
[----:B------:R-:W-:Y:S05]  /*0280*/  @P1 BRA `(.L_x_5) ;  /* 0x0000000000201947 */ /* 0x000fea0003800000 */
[----:B------:R-:W3:Y:S02]  /*0290*/  LDCU.64 UR6, c[0x0][0x348] ;  /* 0x00006900ff0677ac */ /* 0x000ee40008000a00 */
[----:B---3--:R-:W-:Y:S02]  /*02a0*/  UIADD3 UR10, UP1, UPT, UR6, 0x80, URZ ;  /* 0x00000080060a7890 */ /* 0x008fe4000ff3e0ff */
[----:B------:R-:W-:Y:S02]  /*02b0*/  UIADD3 UR6, UP0, UPT, UR6, 0x180, URZ ;  /* 0x0000018006067890 */ /* 0x000fe4000ff1e0ff */
[----:B------:R-:W-:Y:S02]  /*02c0*/  UIADD3.X UR11, UPT, UPT, URZ, UR7, URZ, UP1, !UPT ;  /* 0x00000007ff0b7290 */ /* 0x000fe40008ffe4ff */
[----:B------:R-:W-:-:S07]  /*02d0*/  UIADD3.X UR7, UPT, UPT, URZ, UR7, URZ, UP0, !UPT ;  /* 0x00000007ff077290 */ /* 0x000fce00087fe4ff */
[----:B------:R3:W-:Y:S02]  /*02e0*/  UTMACCTL.PF [UR10] ;  /* 0x000000000a0079b9 */ /* 0x0007e40008040000 */
[----:B------:R3:W-:Y:S02]  /*02f0*/  UTMACCTL.PF [UR6] ;  /* 0x00000000060079b9 */ /* 0x0007e40008040000 */
[----:B---3--:R-:W-:Y:S01]  /*0300*/  NOP ;  /* 0x0000000000007918 */ /* 0x008fe20000000000 */
.L_x_5:
[----:B------:R-:W-:Y:S05]  /*0310*/  BSYNC.RECONVERGENT B0 ;  /* 0x0000000000007941 */ /* 0x000fea0003800200 */
.L_x_4:
[----:B------:R-:W-:Y:S04]  /*0320*/  BSSY.RECONVERGENT B0, `(.L_x_6) ;  /* 0x000000a000007945 */ /* 0x000fe80003800200 */
        /* <DEDUP_REMOVED lines=9> */
.L_x_7:
[----:B------:R-:W-:Y:S05]  /*03c0*/  BSYNC.RECONVERGENT B0 ;  /* 0x0000000000007941 */ /* 0x000fea0003800200 */
.L_x_6:
[----:B------:R-:W3:Y:S01]  /*03d0*/  LDCU.64 UR6, c[0x0][0x888] ;  /* 0x00011100ff0677ac */ /* 0x000ee20008000a00 */
[----:B------:R-:W-:Y:S02]  /*03e0*/  UISETP.EQ.U32.AND UP1, UPT, UR4, URZ, UPT ;  /* 0x000000ff0400728c */ /* 0x000fe4000bf22070 */
[----:B------:R-:W-:Y:S02]  /*03f0*/  UPLOP3.LUT UP2, UPT, UPT, UPT, UPT, 0x80, 0x8 ;  /* 0x000000000008789c */ /* 0x000fe40003f4f070 */
[----:B---3--:R-:W-:-:S04]  /*0400*/  UISETP.NE.U32.AND UP0, UPT, UR6, URZ, UPT ;  /* 0x000000ff0600728c */ /* 0x008fc8000bf05070 */
[----:B------:R-:W-:-:S04]  /*0410*/  UISETP.NE.AND.EX UP0, UPT, UR7, URZ, UPT, UP0 ;  /* 0x000000ff0700728c */ /* 0x000fc8000bf05300 */
[----:B------:R-:W-:-:S04]  /*0420*/  UISETP.EQ.OR.EX UP3, UPT, UR5, URZ, !UP0, UP1 ;  /* 0x000000ff0500728c */ /* 0x000fc8000c762710 */
[----:B------:R-:W-:-:S05]  /*0430*/  UP2UR UR44, UPR, URZ, 0x8 ;  /* 0x00000008ff2c7883 */ /* 0x000fca0008000000 */
[----:B------:R-:W-:Y:S07]  /*0440*/  BRA.U !UP3, `(.L_x_8) ;  /* 0x000000010b207547 */ /* 0x000fee000b800000 */
[----:B------:R-:W-:Y:S01]  /*0450*/  UISETP.NE.U32.AND UP2, UPT, UR4, URZ, UPT ;  /* 0x000000ff0400728c */ /* 0x000fe2000bf45070 */
[----:B-----5:R-:W-:Y:S01]  /*0460*/  FSETP.NEU.AND P0, PT, R81, RZ, PT ;  /* 0x000000ff5100720b */ /* 0x020fe20003f0d000 */
[----:B------:R-:W-:Y:S02]  /*0470*/  USEL UR4, URZ, 0xffffffff, UP0 ;  /* 0xffffffffff047887 */ /* 0x000fe40008000000 */
[----:B------:R-:W-:-:S10]  /*0480*/  UISETP.NE.AND.EX UP2, UPT, UR5, URZ, UPT, UP2 ;  /* 0x000000ff0500728c */ /* 0x000fd4000bf45320 */
[----:B------:R-:W-:Y:S01]  /*0490*/  VOTEU.ANY UP1, P0 ;  /* 0x0000000000ff7886 */ /* 0x000fe20000020100 */
[----:B------:R-:W-:-:S04]  /*04a0*/  @!UP2 USEL UR4, URZ, 0xffffffff, UP1 ;  /* 0xffffffffff04a887 */ /* 0x000fc80008800000 */
[----:B------:R-:W-:-:S04]  /*04b0*/  ULOP3.LUT UR4, UR4, 0x1, URZ, 0xc0, !UPT ;  /* 0x0000000104047892 */ /* 0x000fc8000f8ec0ff */
[----:B------:R-:W-:-:S11]  /*04c0*/  UISETP.NE.U32.AND UP2, UPT, UR4, 0x1, UPT ;  /* 0x000000010400788c */ /* 0x000fd6000bf45070 */
.L_x_8:
[----:B-1----:R-:W1:Y:S01]  /*04d0*/  SHFL.IDX PT, R2, R169, RZ, 0x1f ;  /* 0x00001fffa9027589 */ /* 0x002e6200000e0000 */
[----:B------:R-:W-:-:S04]  /*04e0*/  UISETP.NE.AND UP1, UPT, UR8, 0x2, UPT ;  /* 0x000000020800788c */ /* 0x000fc8000bf25270 */
[----:B------:R-:W-:Y:S01]  /*04f0*/  USEL UR13, URZ, 0x1, UP1 ;  /* 0x00000001ff0d7887 */ /* 0x000fe20008800000 */
[----:B-1----:R-:W-:-:S13]  /*0500*/  ISETP.NE.AND P0, PT, R2, RZ, PT ;  /* 0x000000ff0200720c */ /* 0x002fda0003f05270 */
[----:B------:R-:W-:Y:S05]  /*0510*/  @P0 BRA `(.L_x_9) ;  /* 0x0000000000680947 */ /* 0x000fea0003800000 */
[----:B------:R-:W1:Y:S01]  /*0520*/  S2UR UR5, SR_CgaCtaId ;  /* 0x00000000000579c3 */ /* 0x000e620000008800 */
[----:B------:R-:W-:Y:S01]  /*0530*/  UMOV UR6, 0x400 ;  /* 0x0000040000067882 */ /* 0x000fe20000000000 */
[----:B------:R-:W-:Y:S01]  /*0540*/  UMOV UR4, 0x1 ;  /* 0x0000000100047882 */ /* 0x000fe20000000000 */
[----:B------:R-:W-:Y:S01]  /*0550*/  ELECT P0, URZ, PT ;  /* 0x0000000000ff782f */ /* 0x000fe20003800000 */
[----:B-1----:R-:W-:Y:S02]  /*0560*/  ULEA UR5, UR5, UR6, 0x18 ;  /* 0x0000000605057291 */ /* 0x002fe4000f8ec0ff */
[----:B------:R-:W-:-:S04]  /*0570*/  UIADD3 UR6, UPT, UPT, -UR4, 0x100000, URZ ;  /* 0x0010000004067890 */ /* 0x000fc8000fffe1ff */
[----:B------:R-:W-:Y:S02]  /*0580*/  USHF.L.U32 UR7, UR6, 0xb, URZ ;  /* 0x0000000b06077899 */ /* 0x000fe400080006ff */
[----:B------:R-:W-:Y:S01]  /*0590*/  USHF.L.U32 UR6, UR6, 0x1, URZ ;  /* 0x0000000106067899 */ /* 0x000fe200080006ff */
[----:B------:R-:W1:Y:S11]  /*05a0*/  FENCE.VIEW.ASYNC.S ;  /* 0x00000000000073c6 */ /* 0x000e760000000000 */
[----:B-1----:R1:W3:Y:S01]  /*05b0*/  SYNCS.EXCH.64 URZ, [UR5], UR6 ;  /* 0x0000000605ff75b2 */ /* 0x0022e20008000100 */
[----:B------:R1:W4:Y:S01]  /*05c0*/  SYNCS.EXCH.64 URZ, [UR5+0x40], UR6 ;  /* 0x0000400605ff75b2 */ /* 0x0003220008000100 */
[----:B------:R1:W1:Y:S01]  /*05d0*/  SYNCS.EXCH.64 URZ, [UR5+0x8], UR6 ;  /* 0x0000080605ff75b2 */ /* 0x0002620008000100 */
        /* <DEDUP_REMOVED lines=13> */
[----:B------:R-:W-:Y:S01]  /*06b0*/  NOP ;  /* 0x0000000000007918 */ /* 0x000fe20000000000 */
.L_x_9:
[----:B------:R-:W2:Y:S01]  /*06c0*/  SHFL.IDX PT, R2, R169, RZ, 0x1f ;  /* 0x00001fffa9027589 */ /* 0x000ea200000e0000 */
[----:B------:R-:W-:Y:S01]  /*06d0*/  NOP ;  /* 0x0000000000007918 */ /* 0x000fe20000000000 */
[----:B--2---:R-:W-:-:S13]  /*06e0*/  ISETP.NE.AND P0, PT, R2, 0x1, PT ;  /* 0x000000010200780c */ /* 0x004fda0003f05270 */
[----:B------:R-:W-:Y:S05]  /*06f0*/  @P0 BRA `(.L_x_10) ;  /* 0x0000000000400947 */ /* 0x000fea0003800000 */
[----:B-1----:R-:W1:Y:S01]  /*0700*/  S2UR UR6, SR_CgaCtaId ;  /* 0x00000000000679c3 */ /* 0x002e620000008800 */
[----:B------:R-:W-:Y:S01]  /*0710*/  UMOV UR7, 0x400 ;  /* 0x0000040000077882 */ /* 0x000fe20000000000 */
[----:B------:R-:W-:Y:S01]  /*0720*/  UMOV UR5, 0x20 ;  /* 0x0000002000057882 */ /* 0x000fe20000000000 */
[----:B------:R-:W-:Y:S01]  /*0730*/  UMOV UR4, 0x80 ;  /* 0x0000008000047882 */ /* 0x000fe20000000000 */
[----:B------:R-:W-:-:S04]  /*0740*/  UIADD3 UR10, UPT, UPT, -UR5, 0x100000, URZ ;  /* 0x00100000050a7890 */ /* 0x000fc8000fffe1ff */
[----:B------:R-:W-:Y:S02]  /*0750*/  USHF.L.U32 UR11, UR10, 0xb, URZ ;  /* 0x0000000b0a0b7899 */ /* 0x000fe400080006ff */
[----:B------:R-:W-:Y:S02]  /*0760*/  USHF.L.U32 UR10, UR10, 0x1, URZ ;  /* 0x000000010a0a7899 */ /* 0x000fe400080006ff */
[----:B------:R-:W-:-:S04]  /*0770*/  UIADD3 UR4, UPT, UPT, -UR4, 0x100000, URZ ;  /* 0x0010000004047890 */ /* 0x000fc8000fffe1ff */
[----:B------:R-:W-:Y:S02]  /*0780*/  USHF.L.U32 UR5, UR4, 0xb, URZ ;  /* 0x0000000b04057899 */ /* 0x000fe400080006ff */
[----:B------:R-:W-:Y:S01]  /*0790*/  USHF.L.U32 UR4, UR4, 0x1, URZ ;  /* 0x0000000104047899 */ /* 0x000fe200080006ff */
[----:B------:R-:W-:Y:S01]  /*07a0*/  ELECT P0, URZ, PT ;  /* 0x0000000000ff782f */ /* 0x000fe20003800000 */
[----:B-1----:R-:W-:Y:S01]  /*07b0*/  ULEA UR6, UR6, UR7, 0x18 ;  /* 0x0000000706067291 */ /* 0x002fe2000f8ec0ff */
[----:B------:R-:W1:Y:S11]  /*07c0*/  FENCE.VIEW.ASYNC.S ;  /* 0x00000000000073c6 */ /* 0x000e760000000000 */
[----:B-1----:R2:W1:Y:S01]  /*07d0*/  SYNCS.EXCH.64 URZ, [UR6+0x80], UR10 ;  /* 0x0000800a06ff75b2 */ /* 0x0024620008000100 */
[----:B------:R2:W1:Y:S02]  /*07e0*/  SYNCS.EXCH.64 URZ, [UR6+0x88], UR4 ;  /* 0x0000880406ff75b2 */ /* 0x0004640008000100 */
[----:B--2---:R-:W-:Y:S01]  /*07f0*/  NOP ;  /* 0x0000000000007918 */ /* 0x004fe20000000000 */
.L_x_10:
[----:B------:R-:W2:Y:S01]  /*0800*/  SHFL.IDX PT, R2, R169, RZ, 0x1f ;  /* 0x00001fffa9027589 */ /* 0x000ea200000e0000 */
[----:B------:R-:W-:Y:S01]  /*0810*/  NOP ;  /* 0x0000000000007918 */ /* 0x000fe20000000000 */
[----:B--2---:R-:W-:-:S13]  /*0820*/  ISETP.NE.AND P0, PT, R2, 0x3, PT ;  /* 0x000000030200780c */ /* 0x004fda0003f05270 */
[----:B------:R-:W-:Y:S05]  /*0830*/  @P0 BRA `(.L_x_11) ;  /* 0x0000000000300947 */ /* 0x000fea0003800000 */
[----:B-1----:R-:W1:Y:S01]  /*0840*/  S2UR UR5, SR_CgaCtaId ;  /* 0x00000000000579c3 */ /* 0x002e620000008800 */
        /* <DEDUP_REMOVED lines=8> */
[----:B-1----:R2:W1:Y:S01]  /*08d0*/  SYNCS.EXCH.64 URZ, [UR5+0x90], UR6 ;  /* 0x0000900605ff75b2 */ /* 0x0024620008000100 */
[----:B------:R2:W1:Y:S02]  /*08e0*/  SYNCS.EXCH.64 URZ, [UR5+0x98], UR6 ;  /* 0x0000980605ff75b2 */ /* 0x0004640008000100 */
[----:B--2---:R-:W-:Y:S01]  /*08f0*/  NOP ;  /* 0x0000000000007918 */ /* 0x004fe20000000000 */
.L_x_11:
[----:B------:R-:W2:Y:S01]  /*0900*/  SHFL.IDX PT, R2, R169, RZ, 0x1f ;  /* 0x00001fffa9027589 */ /* 0x000ea200000e0000 */
[----:B------:R-:W-:Y:S01]  /*0910*/  NOP ;  /* 0x0000000000007918 */ /* 0x000fe20000000000 */
[----:B--2---:R-:W-:-:S13]  /*0920*/  ISETP.NE.AND P0, PT, R2, 0x4, PT ;  /* 0x000000040200780c */ /* 0x004fda0003f05270 */
[----:B------:R-:W-:Y:S05]  /*0930*/  @P0 BRA `(.L_x_12) ;  /* 0x00000000004c0947 */ /* 0x000fea0003800000 */
[----:B-1----:R-:W1:Y:S01]  /*0940*/  S2UR UR5, SR_CgaCtaId ;  /* 0x00000000000579c3 */ /* 0x002e620000008800 */
[----:B------:R-:W-:Y:S01]  /*0950*/  UMOV UR7, 0x100 ;  /* 0x0000010000077882 */ /* 0x000fe20000000000 */
[----:B------:R-:W-:Y:S01]  /*0960*/  UMOV UR6, 0x400 ;  /* 0x0000040000067882 */ /* 0x000fe20000000000 */
[----:B------:R-:W-:Y:S01]  /*0970*/  USEL UR7, UR7, 0xe0, UP2 ;  /* 0x000000e007077887 */ /* 0x000fe20009000000 */
[----:B------:R-:W-:Y:S01]  /*0980*/  UMOV UR4, 0x1 ;  /* 0x0000000100047882 */ /* 0x000fe20000000000 */
[----:B------:R-:W-:Y:S01]  /*0990*/  ELECT P0, URZ, PT ;  /* 0x0000000000ff782f */ /* 0x000fe20003800000 */
[----:B------:R-:W-:-:S04]  /*09a0*/  UIADD3 UR10, UPT, UPT, -UR4, 0x100000, URZ ;  /* 0x00100000040a7890 */ /* 0x000fc8000fffe1ff */
[----:B------:R-:W-:Y:S02]  /*09b0*/  USHF.L.U32 UR11, UR10, 0xb, URZ ;  /* 0x0000000b0a0b7899 */ /* 0x000fe400080006ff */
[----:B------:R-:W-:Y:S02]  /*09c0*/  USHF.L.U32 UR10, UR10, 0x1, URZ ;  /* 0x000000010a0a7899 */ /* 0x000fe400080006ff */
[----:B-1----:R-:W-:Y:S02]  /*09d0*/  ULEA UR5, UR5, UR6, 0x18 ;  /* 0x0000000605057291 */ /* 0x002fe4000f8ec0ff */
[----:B------:R-:W-:-:S04]  /*09e0*/  UIADD3 UR6, UPT, UPT, -UR7, 0x100000, URZ ;  /* 0x0010000007067890 */ /* 0x000fc8000fffe1ff */
[----:B------:R-:W-:Y:S02]  /*09f0*/  USHF.L.U32 UR7, UR6, 0xb, URZ ;  /* 0x0000000b06077899 */ /* 0x000fe400080006ff */
[----:B------:R-:W-:Y:S01]  /*0a00*/  USHF.L.U32 UR6, UR6, 0x1, URZ ;  /* 0x0000000106067899 */ /* 0x000fe200080006ff */
[----:B------:R-:W1:Y:S03]  /*0a10*/  FENCE.VIEW.ASYNC.S ;  /* 0x00000000000073c6 */ /* 0x000e660000000000 */
[----:B-1----:R2:W1:Y:S08]  /*0a20*/  SYNCS.EXCH.64 URZ, [UR5+0xa0], UR10 ;  /* 0x0000a00a05ff75b2 */ /* 0x0024700008000100 */
[----:B------:R2:W1:Y:S01]  /*0a30*/  SYNCS.EXCH.64 URZ, [UR5+0xb0], UR6 ;  /* 0x0000b00605ff75b2 */ /* 0x0004620008000100 */
[----:B------:R2:W1:Y:S01]  /*0a40*/  SYNCS.EXCH.64 URZ, [UR5+0xa8], UR10 ;  /* 0x0000a80a05ff75b2 */ /* 0x0004620008000100 */
[----:B------:R2:W1:Y:S02]  /*0a50*/  SYNCS.EXCH.64 URZ, [UR5+0xb8], UR6 ;  /* 0x0000b80605ff75b2 */ /* 0x0004640008000100 */
[----:B--2---:R-:W-:Y:S01]  /*0a60*/  NOP ;  /* 0x0000000000007918 */ /* 0x004fe20000000000 */
.L_x_12:
        /* <DEDUP_REMOVED lines=18> */
[----:B------:R2:W1:Y:S01]  /*0b90*/  SYNCS.EXCH.64 URZ, [UR6+0xe0], UR4 ;  /* 0x0000e00406ff75b2 */ /* 0x0004620008000100 */
[----:B------:R2:W1:Y:S01]  /*0ba0*/  SYNCS.EXCH.64 URZ, [UR6+0xc8], UR10 ;  /* 0x0000c80a06ff75b2 */ /* 0x0004620008000100 */
[----:B------:R2:W1:Y:S01]  /*0bb0*/  SYNCS.EXCH.64 URZ, [UR6+0xe8], UR4 ;  /* 0x0000e80406ff75b2 */ /* 0x0004620008000100 */
[----:B------:R2:W1:Y:S01]  /*0bc0*/  SYNCS.EXCH.64 URZ, [UR6+0xd0], UR10 ;  /* 0x0000d00a06ff75b2 */ /* 0x0004620008000100 */
[----:B------:R2:W1:Y:S01]  /*0bd0*/  SYNCS.EXCH.64 URZ, [UR6+0xf0], UR4 ;  /* 0x0000f00406ff75b2 */ /* 0x0004620008000100 */
[----:B------:R2:W1:Y:S01]  /*0be0*/  SYNCS.EXCH.64 URZ, [UR6+0xd8], UR10 ;  /* 0x0000d80a06ff75b2 */ /* 0x0004620008000100 */
[----:B------:R2:W1:Y:S02]  /*0bf0*/  SYNCS.EXCH.64 URZ, [UR6+0xf8], UR4 ;  /* 0x0000f80406ff75b2 */ /* 0x0004640008000100 */
[----:B--2---:R-:W-:Y:S01]  /*0c00*/  NOP ;  /* 0x0000000000007918 */ /* 0x004fe20000000000 */
.L_x_13:
        /* <DEDUP_REMOVED lines=14> */
[----:B------:R2:W1:Y:S01]  /*0cf0*/  SYNCS.EXCH.64 URZ, [UR5+0x110], UR6 ;  /* 0x0001100605ff75b2 */ /* 0x0004620008000100 */
[----:B------:R2:W1:Y:S01]  /*0d00*/  SYNCS.EXCH.64 URZ, [UR5+0x108], UR6 ;  /* 0x0001080605ff75b2 */ /* 0x0004620008000100 */
[----:B------:R2:W1:Y:S02]  /*0d10*/  SYNCS.EXCH.64 URZ, [UR5+0x118], UR6 ;  /* 0x0001180605ff75b2 */ /* 0x0004640008000100 */
[----:B--2---:R-:W-:Y:S01]  /*0d20*/  NOP ;  /* 0x0000000000007918 */ /* 0x004fe20000000000 */
.L_x_14:
[----:B-1----:R-:W1:Y:S01]  /*0d30*/  S2UR UR5, SR_CTAID.X ;  /* 0x00000000000579c3 */ /* 0x002e620000002500 */
[----:B------:R-:W-:-:S05]  /*0d40*/  CS2R.32 R165, SR_CgaSize ;  /* 0x0000000000a57805 */ /* 0x000fca0000008a00 */
[----:B------:R-:W-:-:S05]  /*0d50*/  IMAD R165, R165, -0xa0, RZ ;  /* 0xffffff60a5a57824 */ /* 0x000fca00078e02ff */
[----:B------:R-:W-:-:S14]  /*0d60*/  R2UR UR7, R165 ;  /* 0x00000000a50772ca */ /* 0x000fdc00000e0000 */
[----:B------:R-:W2:Y:S01]  /*0d70*/  LDCU UR7, c[0x0][UR7+0x2b0] ;  /* 0x00005600070777ac */ /* 0x000ea20008000800 */
[----:B------:R-:W-:Y:S01]  /*0d80*/  NOP ;  /* 0x0000000000007918 */ /* 0x000fe20000000000 */
[----:B------:R-:W-:-:S05]  /*0d90*/  CS2R.32 R165, SR_CgaSize ;  /* 0x0000000000a57805 */ /* 0x000fca0000008a00 */
[----:B------:R-:W-:-:S05]  /*0da0*/  IMAD R165, R165, -0xa0, RZ ;  /* 0xffffff60a5a57824 */ /* 0x000fca00078e02ff */
[----:B------:R-:W-:-:S14]  /*0db0*/  R2UR UR6, R165 ;  /* 0x00000000a50672ca */ /* 0x000fdc00000e0000 */
[----:B------:R-:W3:Y:S01]  /*0dc0*/  LDCU UR6, c[0x0][UR6+0x2b4] ;  /* 0x00005680060677ac */ /* 0x000ee20008000800 */
[----:B------:R-:W4:Y:S08]  /*0dd0*/  S2UR UR4, SR_CTAID.Y ;  /* 0x00000000000479c3 */ /* 0x000f300000002600 */
[----:B------:R-:W3:Y:S01]  /*0de0*/  LDC R9, c[0x0][0xb24] ;  /* 0x0002c900ff097b82 */ /* 0x000ee20000000800 */
[----:B-1----:R-:W-:-:S02]  /*0df0*/  I2FP.F32.U32 R5, UR5 ;  /* 0x0000000500057c45 */ /* 0x002fc40008201000 */
[----:B------:R-:W-:-:S05]  /*0e00*/  CS2R.32 R3, SR_CgaSize ;  /* 0x0000000000037805 */ /* 0x000fca0000008a00 */
[----:B------:R-:W-:-:S06]  /*0e10*/  IMAD R3, R3, -0xa0, RZ ;  /* 0xffffff6003037824 */ /* 0x000fcc00078e02ff */
[----:B------:R-:W1:Y:S01]  /*0e20*/  LDC R3, c[0x0][R3+0x2a0] ;  /* 0x0000a80003037b82 */ /* 0x000e620000000800 */
[----:B------:R-:W-:Y:S01]  /*0e30*/  MOV R165, UR5 ;  /* 0x0000000500a57c02 */ /* 0x000fe20008000f00 */
[----:B--2---:R-:W-:Y:S01]  /*0e40*/  FMUL R5, R5, UR7 ;  /* 0x0000000705057c20 */ /* 0x004fe20008400000 */
[----:B----4-:R-:W-:Y:S02]  /*0e50*/  I2FP.F32.U32 R4, UR4 ;  /* 0x0000000400047c45 */ /* 0x010fe40008201000 */
[----:B------:R-:W-:-:S05]  /*0e60*/  CS2R.32 R2, SR_CgaSize ;  /* 0x0000000000027805 */ /* 0x000fca0000008a00 */
[----:B------:R-:W-:-:S06]  /*0e70*/  IMAD R2, R2, -0xa0, RZ ;  /* 0xffffff6002027824 */ /* 0x000fcc00078e02ff */
[----:B------:R-:W2:Y:S01]  /*0e80*/  LDC R2, c[0x0][R2+0x2a4] ;  /* 0x0000a90002027b82 */ /* 0x000ea20000000800 */
[----:B------:R-:W4:Y:S01]  /*0e90*/  F2I.U32.TRUNC.NTZ R154, R5 ;  /* 0x00000005009a7305 */ /* 0x000f22000020f000 */
[----:B------:R-:W-:Y:S01]  /*0ea0*/  MOV R155, UR4 ;  /* 0x00000004009b7c02 */ /* 0x000fe20008000f00 */
[----:B---3--:R-:W-:-:S05]  /*0eb0*/  FMUL R4, R4, UR6 ;  /* 0x0000000604047c20 */ /* 0x008fca0008400000 */
[----:B------:R-:W-:Y:S01]  /*0ec0*/  BAR.SYNC.DEFER_BLOCKING 0x0 ;  /* 0x0000000000007b1d */ /* 0x000fe20000010000 */
[----:B------:R-:W-:-:S05]  /*0ed0*/  ISETP.GE.AND P0, PT, R9, 0x1, PT ;  /* 0x000000010900780c */ /* 0x000fca0003f06270 */
[----:B------:R-:W3:Y:S02]  /*0ee0*/  F2I.U32.TRUNC.NTZ R143, R4 ;  /* 0x00000004008f7305 */ /* 0x000ee4000020f000 */
[----:B------:R-:W2:Y:S01]  /*0ef0*/  S2UR UR36, SR_CTAID.Z ;  /* 0x00000000002479c3 */ /* 0x000ea20000002700 */
[----:B----4-:R-:W-:-:S05]  /*0f00*/  IADD3 R154, PT, PT, -R154, RZ, RZ ;  /* 0x000000ff9a9a7210 */ /* 0x010fca0007ffe1ff */
[----:B-1----:R-:W-:Y:S01]  /*0f10*/  IMAD R154, R3, R154, UR5 ;  /* 0x00000005039a7e24 */ /* 0x002fe2000f8e029a */
[----:B---3--:R-:W-:-:S05]  /*0f20*/  IADD3 R143, PT, PT, -R143, RZ, RZ ;  /* 0x000000ff8f8f7210 */ /* 0x008fca0007ffe1ff */
[----:B--2---:R-:W-:Y:S01]  /*0f30*/  IMAD R143, R2, R143, UR4 ;  /* 0x00000004028f7e24 */ /* 0x004fe2000f8e028f */
[----:B------:R-:W-:Y:S06]  /*0f40*/  @!P0 BRA `(.L_x_15) ;  /* 0x0000000000b88947 */ /* 0x000fec0003800000 */
[----:B------:R-:W1:Y:S01]  /*0f50*/  LDC.64 R4, c[0x0][0xb18] ;  /* 0x0002c600ff047b82 */ /* 0x000e620000000a00 */
[----:B------:R-:W-:-:S07]  /*0f60*/  ISETP.NE.AND P0, PT, R9, 0x1, PT ;  /* 0x000000010900780c */ /* 0x000fce0003f05270 */
[----:B------:R-:W2:Y:S08]  /*0f70*/  LDC R10, c[0x0][0xb0c] ;  /* 0x0002c300ff0a7b82 */ /* 0x000eb00000000800 */
[----:B------:R-:W3:Y:S08]  /*0f80*/  LDC R11, c[0x0][0x370] ;  /* 0x0000dc00ff0b7b82 */ /* 0x000ef00000000800 */
[----:B------:R-:W4:Y:S01]  /*0f90*/  LDC R12, c[0x0][0x374] ;  /* 0x0000dd00ff0c7b82 */ /* 0x000f220000000800 */
[----:B-1----:R-:W-:-:S07]  /*0fa0*/  ISETP.NE.AND P1, PT, R4, 0x1, PT ;  /* 0x000000010400780c */ /* 0x002fce0003f25270 */
[----:B------:R-:W3:Y:S01]  /*0fb0*/  LDC.64 R6, c[0x0][0xb10] ;  /* 0x0002c400ff067b82 */ /* 0x000ee20000000a00 */
[----:B--2---:R-:W-:-:S07]  /*0fc0*/  ISETP.NE.AND P2, PT, R10, 0x1, PT ;  /* 0x000000010a00780c */ /* 0x004fce0003f45270 */
[----:B------:R-:W1:Y:S08]  /*0fd0*/  LDC R8, c[0x0][0xb20] ;  /* 0x0002c800ff087b82 */ /* 0x000e700000000800 */
[----:B------:R-:W2:Y:S01]  /*0fe0*/  LDC.64 R2, c[0x0][0xb28] ;  /* 0x0002ca00ff027b82 */ /* 0x000ea20000000a00 */
[----:B----4-:R-:W-:-:S04]  /*0ff0*/  IMAD.HI.U32 R13, R12, R5, RZ ;  /* 0x000000050c0d7227 */ /* 0x010fc800078e00ff */
[----:B------:R-:W-:-:S04]  /*1000*/  IMAD.HI.U32 R5, R155, R5, RZ ;  /* 0x000000059b057227 */ /* 0x000fc800078e00ff */
[----:B---3--:R-:W-:-:S04]  /*1010*/  IMAD.HI.U32 R14, R11, R6, RZ ;  /* 0x000000060b0e7227 */ /* 0x008fc800078e00ff */
[----:B------:R-:W-:Y:S01]  /*1020*/  IMAD.HI.U32 R16, R165, R6, RZ ;  /* 0x00000006a5107227 */ /* 0x000fe200078e00ff */
[-C--:B------:R-:W-:Y:S02]  /*1030*/  @P2 SHF.R.U32.HI R11, RZ, R7.reuse, R14 ;  /* 0x00000007ff0b2219 */ /* 0x080fe4000001160e */
[-C--:B-1----:R-:W-:Y:S02]  /*1040*/  @P1 SHF.R.U32.HI R12, RZ, R8.reuse, R13 ;  /* 0x00000008ff0c1219 */ /* 0x082fe4000001160d */
[----:B------:R-:W-:Y:S02]  /*1050*/  SHF.R.U32.HI R8, RZ, R8, R5 ;  /* 0x00000008ff087219 */ /* 0x000fe40000011605 */
[----:B------:R-:W-:Y:S02]  /*1060*/  SHF.R.U32.HI R16, RZ, R7, R16 ;  /* 0x00000007ff107219 */ /* 0x000fe40000011610 */
[----:B------:R-:W-:Y:S01]  /*1070*/  SEL R5, R155, R8, !P1 ;  /* 0x000000089b057207 */ /* 0x000fe20004800000 */
[----:B--2---:R-:W-:Y:S01]  /*1080*/  IMAD.HI.U32 R14, R12, R2, RZ ;  /* 0x000000020c0e7227 */ /* 0x004fe200078e00ff */
[----:B------:R-:W-:-:S03]  /*1090*/  SEL R7, R165, R16, !P2 ;  /* 0x00000010a5077207 */ /* 0x000fc60005000000 */
[----:B------:R-:W-:Y:S01]  /*10a0*/  IMAD.HI.U32 R6, R11, R2, RZ ;  /* 0x000000020b067227 */ /* 0x000fe200078e00ff */
[----:B------:R-:W-:-:S04]  /*10b0*/  @P0 SHF.R.U32.HI R12, RZ, R3, R14 ;  /* 0x00000003ff0c0219 */ /* 0x000fc8000001160e */
[----:B------:R-:W-:Y:S01]  /*10c0*/  @P0 SHF.R.U32.HI R11, RZ, R3, R6 ;  /* 0x00000003ff0b0219 */ /* 0x000fe20000011606 */
[----:B------:R-:W-:-:S04]  /*10d0*/  IMAD R12, R12, R9, RZ ;  /* 0x000000090c0c7224 */ /* 0x000fc800078e02ff */
[----:B------:R-:W-:Y:S01]  /*10e0*/  IMAD R6, R11, R9, RZ ;  /* 0x000000090b067224 */ /* 0x000fe200078e02ff */
[----:B------:R-:W-:-:S04]  /*10f0*/  ISETP.GE.AND P1, PT, R5, R12, PT ;  /* 0x0000000c0500720c */ /* 0x000fc80003f26270 */
[----:B------:R-:W-:Y:S01]  /*1100*/  ISETP.GE.OR P1, PT, R7, R6, P1 ;  /* 0x000000060700720c */ /* 0x000fe20000f26670 */
[----:B------:R-:W-:-:S05]  /*1110*/  IMAD.HI.U32 R6, R5, R2, RZ ;  /* 0x0000000205067227 */ /* 0x000fca00078e00ff */
[----:B------:R-:W-:-:S04]  /*1120*/  SHF.R.U32.HI R6, RZ, R3, R6 ;  /* 0x00000003ff067219 */ /* 0x000fc80000011606 */
[----:B------:R-:W-:-:S03]  /*1130*/  SEL R6, R5, R6, !P0 ;  /* 0x0000000605067207 */ /* 0x000fc60004000000 */
[----:B------:R-:W-:Y:S01]  /*1140*/  @!P1 IMAD.HI.U32 R8, R7, R2, RZ ;  /* 0x0000000207089227 */ /* 0x000fe200078e00ff */
[----:B------:R-:W-:-:S04]  /*1150*/  IADD3 R2, PT, PT, -R6, RZ, RZ ;  /* 0x000000ff06027210 */ /* 0x000fc80007ffe1ff */
[----:B------:R-:W-:Y:S01]  /*1160*/  @!P1 SHF.R.U32.HI R8, RZ, R3, R8 ;  /* 0x00000003ff089219 */ /* 0x000fe20000011608 */
[----:B------:R-:W-:-:S03]  /*1170*/  IMAD R2, R9, R2, R5 ;  /* 0x0000000209027224 */ /* 0x000fc600078e0205 */
[----:B------:R-:W-:Y:S02]  /*1180*/  @!P1 SEL R3, R7, R8, !P0 ;  /* 0x0000000807039207 */ /* 0x000fe40004000000 */
[----:B------:R-:W-:-:S03]  /*1190*/  IADD3 R8, PT, PT, -R5, RZ, RZ ;  /* 0x000000ff05087210 */ /* 0x000fc60007ffe1ff */
[--C-:B------:R-:W-:Y:S02]  /*11a0*/  @!P1 IMAD.IADD R6, R6, 0x1, -R3.reuse ;  /* 0x0000000106069824 */ /* 0x100fe400078e0a03 */
[----:B------:R-:W-:Y:S01]  /*11b0*/  @!P1 IMAD R3, R2, R11, R3 ;  /* 0x0000000b02039224 */ /* 0x000fe200078e0203 */
[----:B------:R-:W-:Y:S01]  /*11c0*/  IADD3 R2, PT, PT, -R7, RZ, RZ ;  /* 0x000000ff07027210 */ /* 0x000fe20007ffe1ff */
[----:B------:R-:W-:Y:S02]  /*11d0*/  @!P1 IMAD R5, R6, R9, R7 ;  /* 0x0000000906059224 */ /* 0x000fe400078e0207 */
[----:B------:R-:W-:Y:S02]  /*11e0*/  IMAD R8, R4, R8, R155 ;  /* 0x0000000804087224 */ /* 0x000fe400078e029b */
[----:B------:R-:W-:Y:S02]  /*11f0*/  @!P1 IMAD.MOV.U32 R7, RZ, RZ, R3 ;  /* 0x000000ffff079224 */ /* 0x000fe400078e0003 */
[----:B------:R-:W-:-:S02]  /*1200*/  IMAD R2, R10, R2, R165 ;  /* 0x000000020a027224 */ /* 0x000fc400078e02a5 */
[----:B------:R-:W-:Y:S02]  /*1210*/  IMAD R155, R5, R4, R8 ;  /* 0x00000004059b7224 */ /* 0x000fe400078e0208 */
[----:B------:R-:W-:Y:S02]  /*1220*/  IMAD R165, R7, R10, R2 ;  /* 0x0000000a07a57224 */ /* 0x000fe400078e0202 */
.L_x_15:
[----:B------:R-:W1:Y:S01]  /*1230*/  LDCU UR4, c[0x0][0xb30] ;  /* 0x00016600ff0477ac */ /* 0x000e620008000800 */
[----:B------:R-:W2:Y:S08]  /*1240*/  S2UR UR37, SR_CgaCtaId ;  /* 0x00000000002579c3 */ /* 0x000eb00000008800 */
[----:B------:R-:W3:Y:S01]  /*1250*/  LDC R72, c[0x0][0xb24] ;  /* 0x0002c900ff487b82 */ /* 0x000ee20000000800 */
[----:B-1----:R-:W-:-:S09]  /*1260*/  UISETP.NE.AND UP1, UPT, UR4, 0x1, UPT ;  /* 0x000000010400788c */ /* 0x002fd2000bf25270 */
[----:B--2---:R-:W-:Y:S05]  /*1270*/  BRA.U UP1, `(.L_x_16) ;  /* 0x0000000101407547 */ /* 0x004fea000b800000 */
[----:B------:R-:W1:Y:S08]  /*1280*/  LDC.64 R4, c[0x0][0xb10] ;  /* 0x0002c400ff047b82 */ /* 0x000e700000000a00 */
[----:B------:R-:W2:Y:S08]  /*1290*/  LDC.64 R2, c[0x0][0xb18] ;  /* 0x0002c600ff027b82 */ /* 0x000eb00000000a00 */
[----:B------:R-:W4:Y:S08]  /*12a0*/  LDC R6, c[0x0][0xb20] ;  /* 0x0002c800ff067b82 */ /* 0x000f300000000800 */
[----:B------:R-:W3:Y:S01]  /*12b0*/  LDC R8, c[0x0][0xb0c] ;  /* 0x0002c300ff087b82 */ /* 0x000ee20000000800 */
[----:B-1----:R-:W-:-:S05]  /*12c0*/  IMAD.HI.U32 R4, R165, R4, RZ ;  /* 0x00000004a5047227 */ /* 0x002fca00078e00ff */
[----:B------:R-:W-:Y:S01]  /*12d0*/  SHF.R.U32.HI R4, RZ, R5, R4 ;  /* 0x00000005ff047219 */ /* 0x000fe20000011604 */
[----:B--2---:R-:W-:Y:S01]  /*12e0*/  IMAD.HI.U32 R3, R155, R3, RZ ;  /* 0x000000039b037227 */ /* 0x004fe200078e00ff */
[----:B------:R-:W-:-:S04]  /*12f0*/  ISETP.NE.AND P0, PT, R2, 0x1, PT ;  /* 0x000000010200780c */ /* 0x000fc80003f05270 */
[----:B----4-:R-:W-:-:S04]  /*1300*/  SHF.R.U32.HI R6, RZ, R6, R3 ;  /* 0x00000006ff067219 */ /* 0x010fc80000011603 */
[----:B------:R-:W-:Y:S02]  /*1310*/  SEL R3, R155, R6, !P0 ;  /* 0x000000069b037207 */ /* 0x000fe40004000000 */
[----:B---3--:R-:W-:-:S04]  /*1320*/  ISETP.NE.AND P1, PT, R8, 0x1, PT ;  /* 0x000000010800780c */ /* 0x008fc80003f25270 */
[----:B------:R-:W-:-:S05]  /*1330*/  SEL R4, R165, R4, !P1 ;  /* 0x00000004a5047207 */ /* 0x000fca0004800000 */
[----:B------:R-:W-:Y:S02]  /*1340*/  IMAD.IADD R5, R3, 0x1, -R4 ;  /* 0x0000000103057824 */ /* 0x000fe400078e0a04 */
[----:B------:R-:W-:Y:S02]  /*1350*/  IMAD.IADD R3, R4, 0x1, -R3 ;  /* 0x0000000104037824 */ /* 0x000fe400078e0a03 */
[----:B------:R-:W-:Y:S02]  /*1360*/  IMAD R165, R5, R8, R165 ;  /* 0x0000000805a57224 */ /* 0x000fe400078e02a5 */
[----:B------:R-:W-:-:S07]  /*1370*/  IMAD R155, R3, R2, R155 ;  /* 0x00000002039b7224 */ /* 0x000fce00078e029b */
.L_x_16:
[----:B------:R-:W-:Y:S01]  /*1380*/  BAR.SYNC.DEFER_BLOCKING 0x0 ;  /* 0x0000000000007b1d */ /* 0x000fe20000010000 */
[----:B------:R-:W-:Y:S01]  /*1390*/  UISETP.NE.AND UP1, UPT, UR8, 0x2, UPT ;  /* 0x000000020800788c */ /* 0x000fe2000bf25270 */
[----:B------:R-:W-:Y:S02]  /*13a0*/  ISETP.NE.OR P5, PT, R0, 0x2, !P5 ;  /* 0x000000020000780c */ /* 0x000fe40006fa5670 */
[----:B------:R-:W-:-:S06]  /*13b0*/  LOP3.LUT R2, R166, 0x1f, RZ, 0xc0, !PT ;  /* 0x0000001fa6027812 */ /* 0x000fcc00078ec0ff */
[----:B------:R-:W-:Y:S05]  /*13c0*/  BRA.U UP1, `(.L_x_17) ;  /* 0x0000001101ec7547 */ /* 0x000fea000b800000 */
[----:B------:R-:W1:Y:S01]  /*13d0*/  LDCU UR13, c[0x0][0x38c] ;  /* 0x00007180ff0d77ac */ /* 0x000e620008000800 */
[----:B------:R-:W2:Y:S01]  /*13e0*/  LDC R9, c[0x0][0x370] ;  /* 0x0000dc00ff097b82 */ /* 0x000ea20000000800 */
[----:B------:R-:W-:Y:S01]  /*13f0*/  PLOP3.LUT P1, PT, PT, PT, UP2, 0x80, 0x8 ;  /* 0x000000000008781c */ /* 0x000fe20003f2f028 */
[----:B------:R-:W-:Y:S01]  /*1400*/  IMAD.MOV.U32 R15, RZ, RZ, 0x1 ;  /* 0x00000001ff0f7424 */ /* 0x000fe200078e00ff */
[----:B------:R-:W-:Y:S01]  /*1410*/  ISETP.EQ.OR P4, PT, R2, RZ, P5 ;  /* 0x000000ff0200720c */ /* 0x000fe20002f82670 */
[----:B------:R-:W-:Y:S01]  /*1420*/  IMAD.MOV.U32 R14, RZ, RZ, RZ ;  /* 0x000000ffff0e7224 */ /* 0x000fe200078e00ff */
[----:B------:R-:W-:Y:S02]  /*1430*/  PLOP3.LUT P1, PT, P1, PT, PT, 0x8, 0x80 ;  /* 0x000000000080781c */ /* 0x000fe40000f2e170 */
[----:B------:R-:W-:Y:S01]  /*1440*/  CS2R R12, SRZ ;  /* 0x00000000000c7805 */ /* 0x000fe2000001ff00 */
[----:B------:R-:W-:Y:S01]  /*1450*/  IMAD.MOV.U32 R10, RZ, RZ, 0x1 ;  /* 0x00000001ff0a7424 */ /* 0x000fe200078e00ff */
[----:B------:R-:W4:Y:S01]  /*1460*/  LDC R0, c[0x0][0x374] ;  /* 0x0000dd00ff007b82 */ /* 0x000f220000000800 */
[----:B------:R-:W2:Y:S01]  /*1470*/  LDCU.64 UR22, c[0x0][0x348] ;  /* 0x00006900ff1677ac */ /* 0x000ea20008000a00 */
[----:B------:R-:W-:Y:S01]  /*1480*/  UMOV UR6, URZ ;  /* 0x000000ff00067c82 */ /* 0x000fe20008000000 */
[----:B-1----:R-:W-:-:S04]  /*1490*/  UIADD3 UR5, UPT, UPT, UR13, 0x7f, URZ ;  /* 0x0000007f0d057890 */ /* 0x002fc8000fffe0ff */
[----:B------:R-:W-:-:S04]  /*14a0*/  USHF.R.S32.HI UR4, URZ, 0x1f, UR5 ;  /* 0x0000001fff047899 */ /* 0x000fc80008011405 */
[----:B------:R-:W-:-:S04]  /*14b0*/  ULEA.HI UR4, UR4, UR5, URZ, 0x7 ;  /* 0x0000000504047291 */ /* 0x000fc8000f8f38ff */
[----:B------:R-:W-:Y:S02]  /*14c0*/  USHF.R.S32.HI UR15, URZ, 0x7, UR4 ;  /* 0x00000007ff0f7899 */ /* 0x000fe40008011404 */
[----:B------:R-:W-:Y:S02]  /*14d0*/  UIADD3 UR4, UPT, UPT, UR13, -0x1, URZ ;  /* 0xffffffff0d047890 */ /* 0x000fe4000fffe0ff */
[----:B------:R-:W-:Y:S02]  /*14e0*/  UISETP.LT.U32.AND UP0, UPT, UR15, 0x8, UPT ;  /* 0x000000080f00788c */ /* 0x000fe4000bf01070 */
[----:B------:R-:W-:Y:S02]  /*14f0*/  UISETP.GE.U32.AND UP1, UPT, UR4, -0xff, UPT ;  /* 0xffffff010400788c */ /* 0x000fe4000bf26070 */
[----:B------:R-:W-:Y:S02]  /*1500*/  USEL UR14, UR15, 0x8, UP0 ;  /* 0x000000080f0e7887 */ /* 0x000fe40008000000 */
[----:B------:R-:W-:-:S02]  /*1510*/  UIADD3 UR13, UPT, UPT, UR13, 0xfe, URZ ;  /* 0x000000fe0d0d7890 */ /* 0x000fc4000fffe0ff */
[----:B------:R-:W-:Y:S02]  /*1520*/  UIADD3 UR5, UPT, UPT, UR14, -0x1, URZ ;  /* 0xffffffff0e057890 */ /* 0x000fe4000fffe0ff */
[----:B------:R-:W-:-:S03]  /*1530*/  UIADD3 UR7, UPT, UPT, UR15, -UR14, URZ ;  /* 0x8000000e0f077290 */ /* 0x000fc6000fffe0ff */
[----:B------:R-:W-:-:S04]  /*1540*/  @UP1 UIADD3 UR5, UPT, UPT, UR14, URZ, URZ ;  /* 0x000000ff0e051290 */ /* 0x000fc8000fffe0ff */
[----:B--2---:R-:W-:-:S12]  /*1550*/  UIADD3 UR5, UPT, UPT, UR5, 0x1, URZ ;  /* 0x0000000105057890 */ /* 0x004fd8000fffe0ff */
.L_x_35:
[----:B------:R-:W-:Y:S01]  /*1560*/  UISETP.NE.AND UP0, UPT, UR37, URZ, UPT ;  /* 0x000000ff2500728c */ /* 0x000fe2000bf05270 */
[----:B------:R-:W1:Y:S08]  /*1570*/  S2UR UR37, SR_CgaCtaId ;  /* 0x00000000002579c3 */ /* 0x000e700000008800 */
[----:B------:R-:W-:Y:S05]  /*1580*/  BRA.U UP0, `(.L_x_18) ;  /* 0x0000000100347547 */ /* 0x000fea000b800000 */
[----:B------:R-:W2:Y:S01]  /*1590*/  S2R R2, SR_CgaCtaId ;  /* 0x0000000000027919 */ /* 0x000ea20000008800 */
[----:B------:R-:W-:-:S04]  /*15a0*/  MOV R3, 0x400 ;  /* 0x0000040000037802 */ /* 0x000fc80000000f00 */
[----:B--2---:R-:W-:Y:S02]  /*15b0*/  LEA R3, R2, R3, 0x18 ;  /* 0x0000000302037211 */ /* 0x004fe400078ec0ff */
[----:B------:R-:W-:-:S03]  /*15c0*/  SHF.L.U32 R2, R10, 0x1f, RZ ;  /* 0x0000001f0a027819 */ /* 0x000fc600000006ff */
[----:B------:R-:W-:-:S04]  /*15d0*/  IMAD R3, R12, 0x8, R3 ;  /* 0x000000080c037824 */ /* 0x000fc800078e0203 */
[----:B------:R-:W2:Y:S02]  /*15e0*/  SYNCS.PHASECHK.TRANS64.TRYWAIT P0, [R3+URZ+0x110], R2 ;  /* 0x00011002030075a7 */ /* 0x000ea400080011ff */
[----:B--2---:R-:W-:Y:S05]  /*15f0*/  @!P0 BRA `(.L_x_19) ;  /* 0x00000054007c8947 */ /* 0x004fea0003800000 */
.L_x_99:
[----:B------:R-:W-:Y:S01]  /*1600*/  VIADD R12, R12, 0x1 ;  /* 0x000000010c0c7836 */ /* 0x000fe20000000000 */
[----:B------:R2:W-:Y:S04]  /*1610*/  SYNCS.ARRIVE.TRANS64.A1T0 RZ, [R3+URZ+0x100], RZ ;  /* 0x000100ff03ff79a7 */ /* 0x0005e800081000ff */
[----:B------:R-:W-:-:S04]  /*1620*/  ISETP.NE.AND P0, PT, R12, 0x2, PT ;  /* 0x000000020c00780c */ /* 0x000fc80003f05270 */
[----:B------:R-:W-:Y:S02]  /*1630*/  SEL R12, R12, RZ, P0 ;  /* 0x000000ff0c0c7207 */ /* 0x000fe40000000000 */
[----:B--2---:R-:W-:-:S04]  /*1640*/  SEL R3, RZ, 0x1, P0 ;  /* 0x00000001ff037807 */ /* 0x004fc80000000000 */
[----:B------:R-:W-:-:S07]  /*1650*/  LOP3.LUT R10, R10, R3, RZ, 0x3c, !PT ;  /* 0x000000030a0a7212 */ /* 0x000fce00078e3cff */
.L_x_18:
[----:B------:R-:W-:Y:S01]  /*1660*/  UMOV UR4, 0x400 ;  /* 0x0000040000047882 */ /* 0x000fe20000000000 */
[----:B------:R-:W-:Y:S01]  /*1670*/  SHF.L.U32 R2, R15, 0x1f, RZ ;  /* 0x0000001f0f027819 */ /* 0x000fe200000006ff */
[----:B-1----:R-:W-:Y:S01]  /*1680*/  ULEA UR4, UR37, UR4, 0x18 ;  /* 0x0000000425047291 */ /* 0x002fe2000f8ec0ff */
[----:B------:R-:W-:Y:S01]  /*1690*/  R2UR UR35, R165 ;  /* 0x00000000a52372ca */ /* 0x000fe200000e0000 */
[----:B------:R-:W-:Y:S01]  /*16a0*/  UISETP.GE.U32.AND UP0, UPT, UR13, 0xff, UPT ;  /* 0x000000ff0d00788c */ /* 0x000fe2000bf06070 */
[----:B------:R-:W-:Y:S01]  /*16b0*/  R2UR UR10, R155 ;  /* 0x000000009b0a72ca */ /* 0x000fe200000e0000 */
[----:B------:R-:W-:Y:S01]  /*16c0*/  ULEA UR8, UR6, UR4, 0x3 ;  /* 0x0000000406087291 */ /* 0x000fe2000f8e18ff */
[----:B------:R-:W-:-:S08]  /*16d0*/  UMOV UR24, URZ ;  /* 0x000000ff00187c82 */ /* 0x000fd00008000000 */
[----:B------:R1:W2:Y:S01]  /*16e0*/  SYNCS.PHASECHK.TRANS64.TRYWAIT P0, [UR8+0x40], R2 ;  /* 0x00004002ff0075a7 */ /* 0x0002a20008001108 */
[----:B------:R-:W-:Y:S02]  /*16f0*/  USHF.L.U32 UR35, UR35, 0x7, URZ ;  /* 0x0000000723237899 */ /* 0x000fe400080006ff */
[----:B------:R-:W-:Y:S01]  /*1700*/  USHF.L.U32 UR10, UR10, 0x6, URZ ;  /* 0x000000060a0a7899 */ /* 0x000fe200080006ff */
[----:B------:R-:W-:Y:S11]  /*1710*/  BRA.U !UP0, `(.L_x_20) ;  /* 0x0000000108a87547 */ /* 0x000ff6000b800000 */
[----:B------:R-:W-:Y:S01]  /*1720*/  UMOV UR16, URZ ;  /* 0x000000ff00107c82 */ /* 0x000fe20008000000 */
[----:B------:R-:W-:-:S05]  /*1730*/  UMOV UR17, UR6 ;  /* 0x0000000600117c82 */ /* 0x000fca0008000000 */
.L_x_25:
[----:B-1----:R-:W-:Y:S01]  /*1740*/  ULEA UR33, UR17, UR4, 0x3 ;  /* 0x0000000411217291 */ /* 0x002fe2000f8e18ff */
[----:B--2---:R-:W-:Y:S01]  /*1750*/  @!P5 MOV R3, 0x6000 ;  /* 0x000060000003d802 */ /* 0x004fe20000000f00 */
[----:B--2---:R-:W-:Y:S10]  /*1760*/  @P0 BRA `(.L_x_21) ;  /* 0x00000000000c0947 */ /* 0x004ff40003800000 */
[----:B------:R-:W-:-:S04]  /*1770*/  SHF.L.U32 R5, R15, 0x1f, RZ ;  /* 0x0000001f0f057819 */ /* 0x000fc800000006ff */
[----:B------:R-:W2:Y:S02]  /*1780*/  SYNCS.PHASECHK.TRANS64.TRYWAIT P0, [UR33+0x40], R5 ;  /* 0x00004005ff0075a7 */ /* 0x000ea40008001121 */
[----:B--2---:R-:W-:Y:S05]  /*1790*/  @!P0 BRA `(.L_x_22) ;  /* 0x0000005400288947 */ /* 0x004fea0003800000 */
.L_x_21:
[----:B------:R2:W-:Y:S01]  /*17a0*/  @!P5 SYNCS.ARRIVE.TRANS64 RZ, [UR33], R3 ;  /* 0x00000003ffffd9a7 */ /* 0x0005e20008000021 */
[----:B------:R-:W-:Y:S04]  /*17b0*/  BSSY.RECONVERGENT B0, `(.L_x_23) ;  /* 0x0000003000007945 */ /* 0x000fe80003800200 */
[----:B------:R-:W-:Y:S05]  /*17c0*/  @P4 BRA `(.L_x_24) ;  /* 0x0000000000044947 */ /* 0x000fea0003800000 */
[----:B------:R-:W-:Y:S05]  /*17d0*/  BPT.TRAP 0x1 ;  /* 0x000000040000795c */ /* 0x000fea0000300000 */
.L_x_24:
[----:B------:R-:W-:Y:S05]  /*17e0*/  BSYNC.RECONVERGENT B0 ;  /* 0x0000000000007941 */ /* 0x000fea0003800200 */
.L_x_23:
[----:B------:R-:W-:Y:S02]  /*17f0*/  UIADD3 UR6, UPT, UPT, UR17, 0x1, URZ ;  /* 0x0000000111067890 */ /* 0x000fe4000fffe0ff */
[----:B------:R-:W-:Y:S02]  /*1800*/  ULEA UR32, UR17, UR4, 0xe ;  /* 0x0000000411207291 */ /* 0x000fe4000f8e70ff */
[----:B------:R-:W-:Y:S02]  /*1810*/  UISETP.NE.AND UP0, UPT, UR6, 0x8, UPT ;  /* 0x000000080600788c */ /* 0x000fe4000bf05270 */
[----:B------:R-:W-:Y:S02]  /*1820*/  UIADD3 UR26, UP1, UPT, UR22, 0x80, URZ ;  /* 0x00000080161a7890 */ /* 0x000fe4000ff3e0ff */
[----:B------:R-:W-:Y:S02]  /*1830*/  USEL UR9, URZ, 0x1, UP0 ;  /* 0x00000001ff097887 */ /* 0x000fe40008000000 */
[----:B------:R-:W-:-:S02]  /*1840*/  USEL UR6, UR6, URZ, UP0 ;  /* 0x000000ff06067287 */ /* 0x000fc40008000000 */
[----:B------:R-:W-:Y:S02]  /*1850*/  UIADD3 UR20, UP0, UPT, UR22, 0x180, URZ ;  /* 0x0000018016147890 */ /* 0x000fe4000ff1e0ff */
[----:B------:R-:W-:Y:S01]  /*1860*/  ULEA UR8, UR6, UR4, 0x3 ;  /* 0x0000000406087291 */ /* 0x000fe2000f8e18ff */
[----:B------:R-:W-:Y:S01]  /*1870*/  LOP3.LUT R15, R15, UR9, RZ, 0x3c, !PT ;  /* 0x000000090f0f7c12 */ /* 0x000fe2000f8e3cff */
[----:B------:R-:W-:Y:S02]  /*1880*/  USHF.L.U32 UR34, UR16, 0x7, URZ ;  /* 0x0000000710227899 */ /* 0x000fe400080006ff */
[----:B------:R-:W-:Y:S01]  /*1890*/  UIADD3.X UR27, UPT, UPT, URZ, UR23, URZ, UP1, !UPT ;  /* 0x00000017ff1b7290 */ /* 0x000fe20008ffe4ff */
[----:B-1----:R-:W-:Y:S01]  /*18a0*/  SHF.L.U32 R2, R15, 0x1f, RZ ;  /* 0x0000001f0f027819 */ /* 0x002fe200000006ff */
[----:B------:R-:W-:Y:S02]  /*18b0*/  UIADD3 UR32, UPT, UPT, UR32, 0x4400, URZ ;  /* 0x0000440020207890 */ /* 0x000fe4000fffe0ff */
[----:B------:R-:W-:Y:S01]  /*18c0*/  UIADD3.X UR21, UPT, UPT, URZ, UR23, URZ, UP0, !UPT ;  /* 0x00000017ff157290 */ /* 0x000fe200087fe4ff */
[----:B------:R1:W1:Y:S01]  /*18d0*/  SYNCS.PHASECHK.TRANS64.TRYWAIT P0, [UR8+0x40], R2 ;  /* 0x00004002ff0075a7 */ /* 0x0002620008001108 */
[----:B------:R-:W-:Y:S01]  /*18e0*/  ULEA UR8, UR17, UR4, 0xd ;  /* 0x0000000411087291 */ /* 0x000fe2000f8e68ff */
[----:B------:R-:W-:Y:S01]  /*18f0*/  UMOV UR18, 0x0 ;  /* 0x0000000000127882 */ /* 0x000fe20000000000 */
[----:B------:R-:W-:-:S02]  /*1900*/  UMOV UR19, 0x10000000 ;  /* 0x1000000000137882 */ /* 0x000fc40000000000 */
[----:B------:R-:W-:Y:S01]  /*1910*/  UIADD3 UR8, UPT, UPT, UR8, 0x24400, URZ ;  /* 0x0002440008087890 */ /* 0x000fe2000fffe0ff */
[----:B------:R1:W-:Y:S01]  /*1920*/  UTMALDG.3D [UR32], [UR26], desc[UR18] ;  /* 0x000012201a0075b4 */ /* 0x0003e20008011000 */
[----:B------:R-:W-:Y:S01]  /*1930*/  UMOV UR12, UR36 ;  /* 0x00000024000c7c82 */ /* 0x000fe20008000000 */
[----:B------:R-:W-:Y:S01]  /*1940*/  UMOV UR9, UR33 ;  /* 0x0000002100097c82 */ /* 0x000fe20008000000 */
[----:B------:R-:W-:Y:S01]  /*1950*/  UMOV UR11, UR34 ;  /* 0x00000022000b7c82 */ /* 0x000fe20008000000 */
[----:B------:R-:W-:Y:S01]  /*1960*/  UIADD3 UR16, UPT, UPT, UR16, 0x1, URZ ;  /* 0x0000000110107890 */ /* 0x000fe2000fffe0ff */
[----:B------:R-:W-:Y:S01]  /*1970*/  UMOV UR24, UR5 ;  /* 0x0000000500187c82 */ /* 0x000fe20008000000 */
[----:B------:R-:W-:Y:S02]  /*1980*/  UMOV UR17, UR6 ;  /* 0x0000000600117c82 */ /* 0x000fe40008000000 */
[----:B------:R1:W-:Y:S01]  /*1990*/  UTMALDG.3D [UR8], [UR20], desc[UR18] ;  /* 0x00001208140075b4 */ /* 0x0003e20008011000 */
[----:B------:R-:W-:-:S09]  /*19a0*/  UISETP.NE.AND UP0, UPT, UR16, UR5, UPT ;  /* 0x000000051000728c */ /* 0x000fd2000bf05270 */
[----:B------:R-:W-:Y:S05]  /*19b0*/  BRA.U UP0, `(.L_x_25) ;  /* 0xfffffffd00607547 */ /* 0x000fea000b83ffff */
.L_x_20:
[----:B-1----:R-:W-:Y:S01]  /*19c0*/  ULEA UR8, UR6, UR4, 0x3 ;  /* 0x0000000406087291 */ /* 0x002fe2000f8e18ff */
[----:B------:R-:W-:Y:S01]  /*19d0*/  SHF.L.U32 R2, R15, 0x1f, RZ ;  /* 0x0000001f0f027819 */ /* 0x000fe200000006ff */
[----:B------:R-:W-:Y:S01]  /*19e0*/  @!P1 SYNCS.ARRIVE.TRANS64.A1T0 RZ, [UR4+0x98], RZ ;  /* 0x000098ffffff99a7 */ /* 0x000fe20008100004 */
[----:B------:R-:W-:-:S06]  /*19f0*/  UISETP.GT.AND UP0, UPT, UR15, UR14, UPT ;  /* 0x0000000e0f00728c */ /* 0x000fcc000bf04270 */
[----:B--2---:R1:W2:Y:S03]  /*1a00*/  SYNCS.PHASECHK.TRANS64.TRYWAIT P0, [UR8+0x40], R2 ;  /* 0x00004002ff0075a7 */ /* 0x0042a60008001108 */
[----:B------:R-:W-:Y:S05]  /*1a10*/  BRA.U !UP0, `(.L_x_26) ;  /* 0x0000000108ac7547 */ /* 0x000fea000b800000 */
[----:B------:R-:W-:Y:S01]  /*1a20*/  UIADD3 UR21, UPT, UPT, UR7, UR24, URZ ;  /* 0x0000001807157290 */ /* 0x000fe2000fffe0ff */
[----:B------:R-:W-:-:S11]  /*1a30*/  UMOV UR25, UR6 ;  /* 0x0000000600197c82 */ /* 0x000fd60008000000 */
.L_x_31:
[----:B-1----:R-:W-:Y:S01]  /*1a40*/  ULEA UR17, UR25, UR4, 0x3 ;  /* 0x0000000419117291 */ /* 0x002fe2000f8e18ff */
[----:B--2---:R-:W-:Y:S01]  /*1a50*/  @!P5 MOV R3, 0x6000 ;  /* 0x000060000003d802 */ /* 0x004fe20000000f00 */
[----:B--2---:R-:W-:Y:S10]  /*1a60*/  @P0 BRA `(.L_x_27) ;  /* 0x00000000000c0947 */ /* 0x004ff40003800000 */
[----:B------:R-:W-:-:S04]  /*1a70*/  SHF.L.U32 R5, R15, 0x1f, RZ ;  /* 0x0000001f0f057819 */ /* 0x000fc800000006ff */
[----:B------:R-:W2:Y:S02]  /*1a80*/  SYNCS.PHASECHK.TRANS64.TRYWAIT P0, [UR17+0x40], R5 ;  /* 0x00004005ff0075a7 */ /* 0x000ea40008001111 */
[----:B--2---:R-:W-:Y:S05]  /*1a90*/  @!P0 BRA `(.L_x_28) ;  /* 0x0000005000808947 */ /* 0x004fea0003800000 */
.L_x_27:
[----:B------:R2:W-:Y:S01]  /*1aa0*/  @!P5 SYNCS.ARRIVE.TRANS64 RZ, [UR17], R3 ;  /* 0x00000003ffffd9a7 */ /* 0x0005e20008000011 */
[----:B------:R-:W-:Y:S04]  /*1ab0*/  BSSY.RECONVERGENT B0, `(.L_x_29) ;  /* 0x0000003000007945 */ /* 0x000fe80003800200 */
[----:B------:R-:W-:Y:S05]  /*1ac0*/  @P4 BRA `(.L_x_30) ;  /* 0x0000000000044947 */ /* 0x000fea0003800000 */
[----:B------:R-:W-:Y:S05]  /*1ad0*/  BPT.TRAP 0x1 ;  /* 0x000000040000795c */ /* 0x000fea0000300000 */
.L_x_30:
[----:B------:R-:W-:Y:S05]  /*1ae0*/  BSYNC.RECONVERGENT B0 ;  /* 0x0000000000007941 */ /* 0x000fea0003800200 */
.L_x_29:
        /* <DEDUP_REMOVED lines=10> */
[----:B------:R-:W-:Y:S01]  /*1b90*/  UIADD3 UR16, UPT, UPT, UR16, 0x4400, URZ ;  /* 0x0000440010107890 */ /* 0x000fe2000fffe0ff */
[----:B-1----:R-:W-:Y:S01]  /*1ba0*/  SHF.L.U32 R2, R15, 0x1f, RZ ;  /* 0x0000001f0f027819 */ /* 0x002fe200000006ff */
[----:B------:R-:W-:Y:S02]  /*1bb0*/  UIADD3.X UR31, UPT, UPT, URZ, UR23, URZ, UP1, !UPT ;  /* 0x00000017ff1f7290 */ /* 0x000fe40008ffe4ff */
[----:B------:R-:W-:Y:S01]  /*1bc0*/  UIADD3.X UR29, UPT, UPT, URZ, UR23, URZ, UP0, !UPT ;  /* 0x00000017ff1d7290 */ /* 0x000fe200087fe4ff */
[----:B------:R1:W1:Y:S01]  /*1bd0*/  SYNCS.PHASECHK.TRANS64.TRYWAIT P0, [UR8+0x40], R2 ;  /* 0x00004002ff0075a7 */ /* 0x0002620008001108 */
[----:B------:R-:W-:Y:S01]  /*1be0*/  ULEA UR8, UR25, UR4, 0xd ;  /* 0x0000000419087291 */ /* 0x000fe2000f8e68ff */
[----:B------:R-:W-:Y:S01]  /*1bf0*/  UMOV UR26, 0x0 ;  /* 0x00000000001a7882 */ /* 0x000fe20000000000 */
[----:B------:R-:W-:-:S02]  /*1c00*/  UMOV UR27, 0x10000000 ;  /* 0x10000000001b7882 */ /* 0x000fc40000000000 */
[----:B------:R-:W-:Y:S01]  /*1c10*/  UIADD3 UR8, UPT, UPT, UR8, 0x24400, URZ ;  /* 0x0002440008087890 */ /* 0x000fe2000fffe0ff */
[----:B------:R-:W-:Y:S01]  /*1c20*/  UMOV UR19, UR35 ;  /* 0x0000002300137c82 */ /* 0x000fe20008000000 */
[----:B------:R-:W-:Y:S01]  /*1c30*/  UMOV UR20, UR36 ;  /* 0x0000002400147c82 */ /* 0x000fe20008000000 */
[----:B------:R-:W-:Y:S01]  /*1c40*/  UMOV UR12, UR36 ;  /* 0x00000024000c7c82 */ /* 0x000fe20008000000 */
[----:B------:R-:W-:Y:S01]  /*1c50*/  UMOV UR9, UR17 ;  /* 0x0000001100097c82 */ /* 0x000fe20008000000 */
[----:B------:R-:W-:Y:S01]  /*1c60*/  UMOV UR11, UR18 ;  /* 0x00000012000b7c82 */ /* 0x000fe20008000000 */
[----:B------:R1:W-:Y:S01]  /*1c70*/  UTMALDG.3D [UR16], [UR30], desc[UR26] ;  /* 0x00001a101e0075b4 */ /* 0x0003e20008011000 */
[----:B------:R-:W-:Y:S01]  /*1c80*/  UIADD3 UR24, UPT, UPT, UR24, 0x1, URZ ;  /* 0x0000000118187890 */ /* 0x000fe2000fffe0ff */
[----:B------:R-:W-:-:S03]  /*1c90*/  UMOV UR25, UR6 ;  /* 0x0000000600197c82 */ /* 0x000fc60008000000 */
[----:B------:R-:W-:Y:S01]  /*1ca0*/  UISETP.NE.AND UP0, UPT, UR24, UR21, UPT ;  /* 0x000000151800728c */ /* 0x000fe2000bf05270 */
[----:B------:R1:W-:Y:S08]  /*1cb0*/  UTMALDG.3D [UR8], [UR28], desc[UR26] ;  /* 0x00001a081c0075b4 */ /* 0x0003f00008011000 */
[----:B------:R-:W-:Y:S05]  /*1cc0*/  BRA.U UP0, `(.L_x_31) ;  /* 0xfffffffd005c7547 */ /* 0x000fea000b83ffff */
.L_x_26:
[C---:B-1----:R-:W-:Y:S01]  /*1cd0*/  LEA R2, R14.reuse, UR4, 0x3 ;  /* 0x000000040e027c11 */ /* 0x042fe2000f8e18ff */
[----:B------:R-:W-:Y:S01]  /*1ce0*/  NOP ;  /* 0x0000000000007918 */ /* 0x000fe20000000000 */
[----:B--2---:R-:W-:Y:S02]  /*1cf0*/  SHF.L.U32 R3, R13, 0x1f, RZ ;  /* 0x0000001f0d037819 */ /* 0x004fe400000006ff */
[----:B------:R-:W-:Y:S02]  /*1d00*/  LEA R4, R14, UR4, 0x4 ;  /* 0x000000040e047c11 */ /* 0x000fe4000f8e20ff */
[----:B------:R-:W1:Y:S02]  /*1d10*/  SYNCS.PHASECHK.TRANS64.TRYWAIT P0, [R2+URZ+0xa0], R3 ;  /* 0x0000a003020075a7 */ /* 0x000e6400080011ff */
[----:B-1----:R-:W-:Y:S05]  /*1d20*/  @!P0 BRA `(.L_x_32) ;  /* 0x0000004c00f48947 */ /* 0x002fea0003800000 */
.L_x_102:
[----:B------:R-:W2:Y:S01]  /*1d30*/  LDS.128 R4, [R4+0x130] ;  /* 0x0001300004047984 */ /* 0x000ea20000000c00 */
[----:B---3--:R-:W-:Y:S01]  /*1d40*/  ISETP.GE.AND P0, PT, R72, 0x1, PT ;  /* 0x000000014800780c */ /* 0x008fe20003f06270 */
[----:B-1----:R-:W-:Y:S01]  /*1d50*/  VIADD R2, R2, 0xb0 ;  /* 0x000000b002027836 */ /* 0x002fe20000000000 */
[----:B------:R-:W-:Y:S01]  /*1d60*/  @!PT LDS RZ, [RZ] ;  /* 0x00000000fffff984 */ /* 0x000fe20000000800 */
[----:B------:R-:W-:Y:S01]  /*1d70*/  @!PT LDS RZ, [RZ] ;  /* 0x00000000fffff984 */ /* 0x000fe20000000800 */
[----:B------:R-:W-:Y:S01]  /*1d80*/  @!PT LDS RZ, [RZ] ;  /* 0x00000000fffff984 */ /* 0x000fe20000000800 */
[----:B------:R-:W-:Y:S01]  /*1d90*/  @!PT LDS RZ, [RZ] ;  /* 0x00000000fffff984 */ /* 0x000fe20000000800 */
[----:B------:R1:W-:Y:S06]  /*1da0*/  MEMBAR.ALL.CTA ;  /* 0x0000000000007992 */ /* 0x0003ec0000008000 */
[----:B-1----:R-:W1:Y:S01]  /*1db0*/  FENCE.VIEW.ASYNC.S ;  /* 0x00000000000073c6 */ /* 0x002e620000000000 */
[----:B------:R-:W-:-:S04]  /*1dc0*/  PRMT R2, RZ, 0x654, R2 ;  /* 0x00000654ff027816 */ /* 0x000fc80000000002 */
[----:B-1----:R1:W-:Y:S01]  /*1dd0*/  SYNCS.ARRIVE.TRANS64.RED.A1T0 RZ, [R2+URZ], RZ ;  /* 0x000000ff02ff79a7 */ /* 0x0023e200081004ff */
[----:B--2---:R-:W-:-:S13]  /*1de0*/  LOP3.LUT P2, RZ, R6, 0x1, RZ, 0xc0, !PT ;  /* 0x0000000106ff7812 */ /* 0x004fda000784c0ff */
[----:B------:R-:W-:Y:S01]  /*1df0*/  @P2 SHF.R.U32.HI R3, RZ, 0x10, R5 ;  /* 0x00000010ff032819 */ /* 0x000fe20000011605 */
[----:B------:R-:W-:Y:S01]  /*1e00*/  VOTEU.ANY UP0, P2 ;  /* 0x0000000000ff7886 */ /* 0x000fe20001000100 */
[----:B------:R-:W-:Y:S02]  /*1e10*/  @P2 MOV R11, R4 ;  /* 0x00000004000b2202 */ /* 0x000fe40000000f00 */
[----:B------:R-:W-:Y:S02]  /*1e20*/  @P2 R2UR.BROADCAST UR8, R3 ;  /* 0x00000000030822ca */ /* 0x000fe400008e0000 */
[----:B------:R-:W-:-:S11]  /*1e30*/  @P2 LOP3.LUT R8, R5, 0xffff, RZ, 0xc0, !PT ;  /* 0x0000ffff05082812 */ /* 0x000fd600078ec0ff */
[----:B------:R-:W-:Y:S01]  /*1e40*/  @UP0 UMOV UR36, UR8 ;  /* 0x0000000800240c82 */ /* 0x000fe20008000000 */
[----:B-1----:R-:W-:Y:S05]  /*1e50*/  @!P0 BRA `(.L_x_33) ;  /* 0x0000000000b88947 */ /* 0x002fea0003800000 */
[----:B------:R-:W4:Y:S01]  /*1e60*/  LDC.64 R4, c[0x0][0xb18] ;  /* 0x0002c600ff047b82 */ /* 0x000f220000000a00 */
[----:B------:R-:W-:-:S07]  /*1e70*/  ISETP.NE.AND P3, PT, R72, 0x1, PT ;  /* 0x000000014800780c */ /* 0x000fce0003f65270 */
[----:B------:R-:W1:Y:S08]  /*1e80*/  LDC.64 R6, c[0x0][0xb10] ;  /* 0x0002c400ff067b82 */ /* 0x000e700000000a00 */
[----:B------:R-:W2:Y:S08]  /*1e90*/  LDC R16, c[0x0][0xb20] ;  /* 0x0002c800ff107b82 */ /* 0x000eb00000000800 */
[----:B------:R-:W3:Y:S01]  /*1ea0*/  LDC R18, c[0x0][0xb0c] ;  /* 0x0002c300ff127b82 */ /* 0x000ee20000000800 */
[----:B----4-:R-:W-:Y:S01]  /*1eb0*/  IMAD.HI.U32 R17, R0, R5, RZ ;  /* 0x0000000500117227 */ /* 0x010fe200078e00ff */
[----:B------:R-:W-:-:S03]  /*1ec0*/  ISETP.NE.AND P0, PT, R4, 0x1, PT ;  /* 0x000000010400780c */ /* 0x000fc60003f05270 */
[----:B------:R-:W-:-:S03]  /*1ed0*/  IMAD.HI.U32 R5, R8, R5, RZ ;  /* 0x0000000508057227 */ /* 0x000fc600078e00ff */
[----:B------:R-:W4:Y:S01]  /*1ee0*/  LDC.64 R2, c[0x0][0xb28] ;  /* 0x0002ca00ff027b82 */ /* 0x000f220000000a00 */
[----:B-1----:R-:W-:-:S04]  /*1ef0*/  IMAD.HI.U32 R20, R9, R6, RZ ;  /* 0x0000000609147227 */ /* 0x002fc800078e00ff */
[----:B------:R-:W-:Y:S01]  /*1f00*/  IMAD.HI.U32 R22, R11, R6, RZ ;  /* 0x000000060b167227 */ /* 0x000fe200078e00ff */
[----:B------:R-:W-:Y:S02]  /*1f10*/  SHF.R.U32.HI R20, RZ, R7, R20 ;  /* 0x00000007ff147219 */ /* 0x000fe40000011614 */
[-C--:B--2---:R-:W-:Y:S02]  /*1f20*/  SHF.R.U32.HI R17, RZ, R16.reuse, R17 ;  /* 0x00000010ff117219 */ /* 0x084fe40000011611 */
[----:B------:R-:W-:Y:S02]  /*1f30*/  SHF.R.U32.HI R5, RZ, R16, R5 ;  /* 0x00000010ff057219 */ /* 0x000fe40000011605 */
[----:B------:R-:W-:Y:S02]  /*1f40*/  SEL R17, R0, R17, !P0 ;  /* 0x0000001100117207 */ /* 0x000fe40004000000 */
[----:B------:R-:W-:Y:S02]  /*1f50*/  SHF.R.U32.HI R22, RZ, R7, R22 ;  /* 0x00000007ff167219 */ /* 0x000fe40000011616 */
[----:B---3--:R-:W-:-:S02]  /*1f60*/  ISETP.NE.AND P1, PT, R18, 0x1, PT ;  /* 0x000000011200780c */ /* 0x008fc40003f25270 */
[----:B------:R-:W-:Y:S02]  /*1f70*/  SEL R5, R8, R5, !P0 ;  /* 0x0000000508057207 */ /* 0x000fe40004000000 */
[----:B------:R-:W-:Y:S02]  /*1f80*/  SEL R19, R9, R20, !P1 ;  /* 0x0000001409137207 */ /* 0x000fe40004800000 */
[----:B------:R-:W-:Y:S01]  /*1f90*/  SEL R7, R11, R22, !P1 ;  /* 0x000000160b077207 */ /* 0x000fe20004800000 */
[----:B----4-:R-:W-:-:S04]  /*1fa0*/  IMAD.HI.U32 R20, R17, R2, RZ ;  /* 0x0000000211147227 */ /* 0x010fc800078e00ff */
[----:B------:R-:W-:Y:S01]  /*1fb0*/  IMAD.HI.U32 R6, R19, R2, RZ ;  /* 0x0000000213067227 */ /* 0x000fe200078e00ff */
[----:B------:R-:W-:-:S04]  /*1fc0*/  @P3 SHF.R.U32.HI R17, RZ, R3, R20 ;  /* 0x00000003ff113219 */ /* 0x000fc80000011614 */
[----:B------:R-:W-:Y:S01]  /*1fd0*/  @P3 SHF.R.U32.HI R19, RZ, R3, R6 ;  /* 0x00000003ff133219 */ /* 0x000fe20000011606 */
[----:B------:R-:W-:-:S04]  /*1fe0*/  IMAD R17, R72, R17, RZ ;  /* 0x0000001148117224 */ /* 0x000fc800078e02ff */
[----:B------:R-:W-:Y:S01]  /*1ff0*/  IMAD R6, R72, R19, RZ ;  /* 0x0000001348067224 */ /* 0x000fe200078e02ff */
[C---:B------:R-:W-:Y:S02]  /*2000*/  ISETP.GE.AND P0, PT, R5.reuse, R17, PT ;  /* 0x000000110500720c */ /* 0x040fe40003f06270 */
[----:B------:R-:W-:Y:S02]  /*2010*/  IADD3 R17, PT, PT, -R5, RZ, RZ ;  /* 0x000000ff05117210 */ /* 0x000fe40007ffe1ff */
[----:B------:R-:W-:Y:S01]  /*2020*/  ISETP.GE.OR P0, PT, R7, R6, P0 ;  /* 0x000000060700720c */ /* 0x000fe20000706670 */
[----:B------:R-:W-:-:S04]  /*2030*/  IMAD.HI.U32 R6, R5, R2, RZ ;  /* 0x0000000205067227 */ /* 0x000fc800078e00ff */
[----:B------:R-:W-:Y:S01]  /*2040*/  IMAD R8, R4, R17, R8 ;  /* 0x0000001104087224 */ /* 0x000fe200078e0208 */
[----:B------:R-:W-:-:S04]  /*2050*/  SHF.R.U32.HI R6, RZ, R3, R6 ;  /* 0x00000003ff067219 */ /* 0x000fc80000011606 */
[----:B------:R-:W-:-:S03]  /*2060*/  SEL R6, R5, R6, !P3 ;  /* 0x0000000605067207 */ /* 0x000fc60005800000 */
[----:B------:R-:W-:-:S04]  /*2070*/  @!P0 IMAD.HI.U32 R16, R7, R2, RZ ;  /* 0x0000000207108227 */ /* 0x000fc800078e00ff */
[----:B------:R-:W-:Y:S01]  /*2080*/  IMAD.MOV R2, RZ, RZ, -R6 ;  /* 0x000000ffff027224 */ /* 0x000fe200078e0a06 */
[----:B------:R-:W-:-:S03]  /*2090*/  @!P0 SHF.R.U32.HI R16, RZ, R3, R16 ;  /* 0x00000003ff108219 */ /* 0x000fc60000011610 */
[----:B------:R-:W-:Y:S01]  /*20a0*/  IMAD R2, R72, R2, R5 ;  /* 0x0000000248027224 */ /* 0x000fe200078e0205 */
[----:B------:R-:W-:-:S05]  /*20b0*/  @!P0 SEL R3, R7, R16, !P3 ;  /* 0x0000001007038207 */ /* 0x000fca0005800000 */
[--C-:B------:R-:W-:Y:S02]  /*20c0*/  @!P0 IMAD.IADD R6, R6, 0x1, -R3.reuse ;  /* 0x0000000106068824 */ /* 0x100fe400078e0a03 */
[----:B------:R-:W-:Y:S01]  /*20d0*/  @!P0 IMAD R3, R2, R19, R3 ;  /* 0x0000001302038224 */ /* 0x000fe200078e0203 */
[----:B------:R-:W-:Y:S01]  /*20e0*/  IADD3 R2, PT, PT, -R7, RZ, RZ ;  /* 0x000000ff07027210 */ /* 0x000fe20007ffe1ff */
[----:B------:R-:W-:Y:S02]  /*20f0*/  @!P0 IMAD R5, R72, R6, R7 ;  /* 0x0000000648058224 */ /* 0x000fe400078e0207 */
[----:B------:R-:W-:Y:S02]  /*2100*/  @!P0 IMAD.MOV.U32 R7, RZ, RZ, R3 ;  /* 0x000000ffff078224 */ /* 0x000fe400078e0003 */
[----:B------:R-:W-:Y:S02]  /*2110*/  IMAD R2, R18, R2, R11 ;  /* 0x0000000212027224 */ /* 0x000fe400078e020b */
[----:B------:R-:W-:-:S02]  /*2120*/  IMAD R8, R5, R4, R8 ;  /* 0x0000000405087224 */ /* 0x000fc400078e0208 */
[----:B------:R-:W-:Y:S02]  /*2130*/  IMAD R11, R7, R18, R2 ;  /* 0x00000012070b7224 */ /* 0x000fe400078e0202 */
.L_x_33:
[----:B------:R-:W1:Y:S02]  /*2140*/  LDCU UR8, c[0x0][0xb30] ;  /* 0x00016600ff0877ac */ /* 0x000e640008000800 */
[----:B-1----:R-:W-:-:S09]  /*2150*/  UISETP.NE.AND UP0, UPT, UR8, 0x1, UPT ;  /* 0x000000010800788c */ /* 0x002fd2000bf05270 */
[----:B------:R-:W-:Y:S05]  /*2160*/  BRA.U UP0, `(.L_x_34) ;  /* 0x0000000100407547 */ /* 0x000fea000b800000 */
[----:B------:R-:W1:Y:S08]  /*2170*/  LDC.64 R4, c[0x0][0xb10] ;  /* 0x0002c400ff047b82 */ /* 0x000e700000000a00 */
[----:B------:R-:W2:Y:S08]  /*2180*/  LDC.64 R2, c[0x0][0xb18] ;  /* 0x0002c600ff027b82 */ /* 0x000eb00000000a00 */
[----:B------:R-:W3:Y:S08]  /*2190*/  LDC R6, c[0x0][0xb20] ;  /* 0x0002c800ff067b82 */ /* 0x000ef00000000800 */
[----:B------:R-:W4:Y:S01]  /*21a0*/  LDC R16, c[0x0][0xb0c] ;  /* 0x0002c300ff107b82 */ /* 0x000f220000000800 */
[----:B-1----:R-:W-:-:S05]  /*21b0*/  IMAD.HI.U32 R4, R11, R4, RZ ;  /* 0x000000040b047227 */ /* 0x002fca00078e00ff */
[----:B------:R-:W-:Y:S01]  /*21c0*/  SHF.R.U32.HI R4, RZ, R5, R4 ;  /* 0x00000005ff047219 */ /* 0x000fe20000011604 */
[----:B--2---:R-:W-:Y:S01]  /*21d0*/  IMAD.HI.U32 R3, R8, R3, RZ ;  /* 0x0000000308037227 */ /* 0x004fe200078e00ff */
[----:B------:R-:W-:-:S04]  /*21e0*/  ISETP.NE.AND P0, PT, R2, 0x1, PT ;  /* 0x000000010200780c */ /* 0x000fc80003f05270 */
[----:B---3--:R-:W-:-:S04]  /*21f0*/  SHF.R.U32.HI R3, RZ, R6, R3 ;  /* 0x00000006ff037219 */ /* 0x008fc80000011603 */
[----:B------:R-:W-:Y:S02]  /*2200*/  SEL R3, R8, R3, !P0 ;  /* 0x0000000308037207 */ /* 0x000fe40004000000 */
[----:B----4-:R-:W-:-:S04]  /*2210*/  ISETP.NE.AND P1, PT, R16, 0x1, PT ;  /* 0x000000011000780c */ /* 0x010fc80003f25270 */
[----:B------:R-:W-:-:S05]  /*2220*/  SEL R4, R11, R4, !P1 ;  /* 0x000000040b047207 */ /* 0x000fca0004800000 */
[----:B------:R-:W-:Y:S02]  /*2230*/  IMAD.IADD R5, R3, 0x1, -R4 ;  /* 0x0000000103057824 */ /* 0x000fe400078e0a04 */
[----:B------:R-:W-:Y:S02]  /*2240*/  IMAD.IADD R3, R4, 0x1, -R3 ;  /* 0x0000000104037824 */ /* 0x000fe400078e0a03 */
[----:B------:R-:W-:Y:S02]  /*2250*/  IMAD R11, R5, R16, R11 ;  /* 0x00000010050b7224 */ /* 0x000fe400078e020b */
[----:B------:R-:W-:-:S07]  /*2260*/  IMAD R8, R3, R2, R8 ;  /* 0x0000000203087224 */ /* 0x000fce00078e0208 */
.L_x_34:
[----:B------:R-:W-:Y:S01]  /*2270*/  VIADD R14, R14, 0x1 ;  /* 0x000000010e0e7836 */ /* 0x000fe20000000000 */
[----:B------:R-:W-:Y:S01]  /*2280*/  PLOP3.LUT P1, PT, PT, PT, PT, 0x80, 0x8 ;  /* 0x000000000008781c */ /* 0x000fe20003f2f070 */
[----:B------:R-:W-:Y:S02]  /*2290*/  IMAD.IADD R165, R11, 0x1, R154 ;  /* 0x000000010ba57824 */ /* 0x000fe400078e029a */
[----:B------:R-:W-:Y:S01]  /*22a0*/  IMAD.IADD R155, R8, 0x1, R143 ;  /* 0x00000001089b7824 */ /* 0x000fe200078e028f */
[----:B------:R-:W-:-:S04]  /*22b0*/  ISETP.NE.AND P0, PT, R14, 0x2, PT ;  /* 0x000000020e00780c */ /* 0x000fc80003f05270 */
[----:B------:R-:W-:Y:S02]  /*22c0*/  SEL R2, RZ, 0x1, P0 ;  /* 0x00000001ff027807 */ /* 0x000fe40000000000 */
[----:B------:R-:W-:Y:S02]  /*22d0*/  SEL R14, R14, RZ, P0 ;  /* 0x000000ff0e0e7207 */ /* 0x000fe40000000000 */
[----:B------:R-:W-:Y:S01]  /*22e0*/  LOP3.LUT R13, R13, R2, RZ, 0x3c, !PT ;  /* 0x000000020d0d7212 */ /* 0x000fe200078e3cff */
[----:B------:R-:W-:Y:S06]  /*22f0*/  @P2 BRA `(.L_x_35) ;  /* 0xfffffff000982947 */ /* 0x000fec000383ffff */
[----:B------:R-:W-:Y:S01]  /*2300*/  UIADD3 UR4, UPT, UPT, UR4, 0x40, URZ ;  /* 0x0000004004047890 */ /* 0x000fe2000fffe0ff */
[----:B------:R-:W-:-:S03]  /*2310*/  SHF.L.U32 R3, R15, 0x1f, RZ ;  /* 0x0000001f0f037819 */ /* 0x000fc600000006ff */
[----:B------:R-:W-:-:S09]  /*2320*/  ULEA UR5, UR6, UR4, 0x3 ;  /* 0x0000000406057291 */ /* 0x000fd2000f8e18ff */
[----:B------:R-:W1:Y:S02]  /*2330*/  SYNCS.PHASECHK.TRANS64.TRYWAIT P0, [UR5], R3 ;  /* 0x00000003ff0075a7 */ /* 0x000e640008001105 */
[----:B-1----:R-:W-:Y:S05]  /*2340*/  @!P0 BRA `(.L_x_36) ;  /* 0x0000004800808947 */ /* 0x002fea0003800000 */
.L_x_104:
[----:B------:R-:W-:-:S04]  /*2350*/  UIADD3 UR6, UPT, UPT, UR6, 0x1, URZ ;  /* 0x0000000106067890 */ /* 0x000fc8000fffe0ff */
[----:B------:R-:W-:-:S04]  /*2360*/  UISETP.NE.AND UP0, UPT, UR6, 0x8, UPT ;  /* 0x000000080600788c */ /* 0x000fc8000bf05270 */
[----:B------:R-:W-:Y:S02]  /*2370*/  USEL UR7, URZ, 0x1, UP0 ;  /* 0x00000001ff077887 */ /* 0x000fe40008000000 */
[----:B------:R-:W-:-:S04]  /*2380*/  USEL UR6, UR6, URZ, UP0 ;  /* 0x000000ff06067287 */ /* 0x000fc80008000000 */
[----:B------:R-:W-:Y:S01]  /*2390*/  ULEA UR5, UR6, UR4, 0x3 ;  /* 0x0000000406057291 */ /* 0x000fe2000f8e18ff */
[----:B------:R-:W-:-:S04]  /*23a0*/  LOP3.LUT R2, R15, UR7, RZ, 0x3c, !PT ;  /* 0x000000070f027c12 */ /* 0x000fc8000f8e3cff */
[----:B-1----:R-:W-:-:S04]  /*23b0*/  SHF.L.U32 R3, R2, 0x1f, RZ ;  /* 0x0000001f02037819 */ /* 0x002fc800000006ff */
[----:B------:R-:W1:Y:S02]  /*23c0*/  SYNCS.PHASECHK.TRANS64.TRYWAIT P0, [UR5], R3 ;  /* 0x00000003ff0075a7 */ /* 0x000e640008001105 */
[----:B-1----:R-:W-:Y:S05]  /*23d0*/  @!P0 BRA `(.L_x_37) ;  /* 0x0000004800748947 */ /* 0x002fea0003800000 */
.L_x_106:
        /* <DEDUP_REMOVED lines=9> */
.L_x_108:
        /* <DEDUP_REMOVED lines=9> */
.L_x_110:
        /* <DEDUP_REMOVED lines=9> */
.L_x_112:
        /* <DEDUP_REMOVED lines=9> */
.L_x_114:
        /* <DEDUP_REMOVED lines=9> */
.L_x_116:
[----:B------:R-:W-:-:S04]  /*26b0*/  UIADD3 UR6, UPT, UPT, UR6, 0x1, URZ ;  /* 0x0000000106067890 */ /* 0x000fc8000fffe0ff */
[----:B------:R-:W-:-:S04]  /*26c0*/  UISETP.NE.AND UP0, UPT, UR6, 0x8, UPT ;  /* 0x000000080600788c */ /* 0x000fc8000bf05270 */
[----:B------:R-:W-:Y:S02]  /*26d0*/  USEL UR5, URZ, 0x1, UP0 ;  /* 0x00000001ff057887 */ /* 0x000fe40008000000 */
[----:B------:R-:W-:-:S04]  /*26e0*/  USEL UR6, UR6, URZ, UP0 ;  /* 0x000000ff06067287 */ /* 0x000fc80008000000 */
[----:B------:R-:W-:Y:S01]  /*26f0*/  ULEA UR6, UR6, UR4, 0x3 ;  /* 0x0000000406067291 */ /* 0x000fe2000f8e18ff */
[----:B-1----:R-:W-:-:S04]  /*2700*/  LOP3.LUT R3, R2, UR5, RZ, 0x3c, !PT ;  /* 0x0000000502037c12 */ /* 0x002fc8000f8e3cff */
[----:B------:R-:W-:Y:S01]  /*2710*/  SHF.L.U32 R3, R3, 0x1f, RZ ;  /* 0x0000001f03037819 */ /* 0x000fe200000006ff */
[----:B----4-:R-:W-:-:S07]  /*2720*/  IMAD.U32 R0, RZ, RZ, UR6 ;  /* 0x00000006ff007e24 */ /* 0x010fce000f8e00ff */
.L_x_43:
[----:B-1----:R1:W2:Y:S02]  /*2730*/  SYNCS.PHASECHK.TRANS64.TRYWAIT P0, [R0+URZ], R3 ;  /* 0x00000003000075a7 */ /* 0x0022a400080011ff */
[----:B--2---:R-:W-:Y:S05]  /*2740*/  @!P0 NANOSLEEP.SYNCS 0x989680 ;  /* 0x009896800000895d */ /* 0x004fea0003900000 */
[----:B------:R-:W2:Y:S02]  /*2750*/  @!P0 SYNCS.PHASECHK.TRANS64 P0, [R0+URZ], R3 ;  /* 0x00000003000085a7 */ /* 0x000ea400080010ff */
[----:B--2---:R-:W-:Y:S05]  /*2760*/  @P0 EXIT ;  /* 0x000000000000094d */ /* 0x004fea0003800000 */
[----:B------:R-:W-:Y:S05]  /*2770*/  BRA `(.L_x_43) ;  /* 0xfffffffc00ec7947 */ /* 0x000fea000383ffff */
.L_x_17:
[----:B------:R-:W-:-:S04]  /*2780*/  UISETP.NE.AND UP1, UPT, UR37, URZ, UPT ;  /* 0x000000ff2500728c */ /* 0x000fc8000bf25270 */
[----:B------:R-:W-:-:S09]  /*2790*/  UISETP.NE.OR UP1, UPT, UR8, 0x1, UP1 ;  /* 0x000000010800788c */ /* 0x000fd20008f25670 */
[----:B------:R-:W-:Y:S05]  /*27a0*/  BRA.U UP1, `(.L_x_44) ;  /* 0x0000000501487547 */ /* 0x000fea000b800000 */
[----:B------:R-:W-:Y:S01]  /*27b0*/  ISETP.NE.AND P2, PT, R2, RZ, PT ;  /* 0x000000ff0200720c */ /* 0x000fe20003f45270 */
[----:B------:R-:W-:Y:S01]  /*27c0*/  IMAD.MOV.U32 R12, RZ, RZ, 0x1 ;  /* 0x00000001ff0c7424 */ /* 0x000fe200078e00ff */
[----:B------:R-:W-:Y:S02]  /*27d0*/  CS2R R10, SRZ ;  /* 0x00000000000a7805 */ /* 0x000fe4000001ff00 */
[----:B------:R-:W-:Y:S01]  /*27e0*/  CS2R R8, SRZ ;  /* 0x0000000000087805 */ /* 0x000fe2000001ff00 */
[----:B------:R-:W-:Y:S01]  /*27f0*/  UMOV UR4, 0x400 ;  /* 0x0000040000047882 */ /* 0x000fe20000000000 */
[----:B------:R-:W-:Y:S01]  /*2800*/  UMOV UR6, URZ ;  /* 0x000000ff00067c82 */ /* 0x000fe20008000000 */
[----:B------:R-:W-:-:S12]  /*2810*/  ULEA UR37, UR37, UR4, 0x18 ;  /* 0x0000000425257291 */ /* 0x000fd8000f8ec0ff */
.L_x_48:
[----:B------:R-:W-:Y:S02]  /*2820*/  LEA R0, R8, UR37, 0x3 ;  /* 0x0000002508007c11 */ /* 0x000fe4000f8e18ff */
[----:B------:R-:W-:-:S03]  /*2830*/  SHF.L.U32 R5, R9, 0x1f, RZ ;  /* 0x0000001f09057819 */ /* 0x000fc600000006ff */
[----:B------:R-:W-:Y:S01]  /*2840*/  VIADD R4, R0, 0x110 ;  /* 0x0000011000047836 */ /* 0x000fe20000000000 */
[----:B------:R-:W1:Y:S02]  /*2850*/  SYNCS.PHASECHK.TRANS64.TRYWAIT P0, [R0+URZ+0x100], R5 ;  /* 0x00010005000075a7 */ /* 0x000e6400080011ff */
[----:B-1----:R-:W-:Y:S05]  /*2860*/  @!P0 BRA `(.L_x_45) ;  /* 0x0000004400e08947 */ /* 0x002fea0003800000 */
.L_x_117:
[----:B------:R-:W-:Y:S01]  /*2870*/  ULEA UR5, UR6, UR37, 0x3 ;  /* 0x0000002506057291 */ /* 0x000fe2000f8e18ff */
[----:B------:R-:W-:Y:S02]  /*2880*/  PRMT R4, RZ, 0x654, R4 ;  /* 0x00000654ff047816 */ /* 0x000fe40000000004 */
[----:B-1----:R-:W-:Y:S01]  /*2890*/  SHF.L.U32 R5, R12, 0x1f, RZ ;  /* 0x0000001f0c057819 */ /* 0x002fe200000006ff */
[----:B------:R-:W-:Y:S01]  /*28a0*/  UIADD3 UR4, UPT, UPT, UR5, 0xa0, URZ ;  /* 0x000000a005047890 */ /* 0x000fe2000fffe0ff */
[----:B------:R1:W-:Y:S05]  /*28b0*/  SYNCS.ARRIVE.TRANS64.RED.A1T0 RZ, [R4+URZ], RZ ;  /* 0x000000ff04ff79a7 */ /* 0x0003ea00081004ff */
[----:B------:R-:W-:Y:S01]  /*28c0*/  IMAD.U32 R7, RZ, RZ, UR4 ;  /* 0x00000004ff077e24 */ /* 0x000fe2000f8e00ff */
[----:B------:R-:W2:Y:S04]  /*28d0*/  SYNCS.PHASECHK.TRANS64.TRYWAIT P0, [UR5+0xb0], R5 ;  /* 0x0000b005ff0075a7 */ /* 0x000ea80008001105 */
[----:B------:R-:W-:Y:S01]  /*28e0*/  PRMT R6, R2, 0x654, R7 ;  /* 0x0000065402067816 */ /* 0x000fe20000000007 */
[----:B-1----:R-:W-:Y:S01]  /*28f0*/  @!P2 IMAD.MOV.U32 R4, RZ, RZ, 0x10 ;  /* 0x00000010ff04a424 */ /* 0x002fe200078e00ff */
[----:B--2---:R-:W-:Y:S06]  /*2900*/  @!P0 BRA `(.L_x_46) ;  /* 0x0000004400cc8947 */ /* 0x004fec0003800000 */
.L_x_119:
[----:B------:R-:W-:Y:S01]  /*2910*/  ULEA UR4, UR6, UR37, 0x4 ;  /* 0x0000002506047291 */ /* 0x000fe2000f8e20ff */
[----:B------:R-:W-:Y:S01]  /*2920*/  SEL R3, R6, R3, !P2 ;  /* 0x0000000306037207 */ /* 0x000fe20005000000 */
[----:B------:R-:W-:Y:S01]  /*2930*/  UIADD3 UR5, UPT, UPT, UR5, 0xa0, URZ ;  /* 0x000000a005057890 */ /* 0x000fe2000fffe0ff */
[----:B-1----:R-:W-:Y:S01]  /*2940*/  LEA R0, R11, UR37, 0x3 ;  /* 0x000000250b007c11 */ /* 0x002fe2000f8e18ff */
[----:B------:R-:W-:Y:S01]  /*2950*/  UIADD3 UR4, UPT, UPT, UR4, 0x130, URZ ;  /* 0x0000013004047890 */ /* 0x000fe2000fffe0ff */
[----:B------:R-:W-:Y:S01]  /*2960*/  SHF.L.U32 R5, R10, 0x1f, RZ ;  /* 0x0000001f0a057819 */ /* 0x000fe200000006ff */
[----:B------:R1:W-:Y:S01]  /*2970*/  @!P2 SYNCS.ARRIVE.TRANS64.RED RZ, [R3+URZ], R4 ;  /* 0x0000000403ffa9a7 */ /* 0x0003e200080004ff */
[----:B------:R-:W-:Y:S01]  /*2980*/  UIADD3 UR6, UPT, UPT, UR6, 0x1, URZ ;  /* 0x0000000106067890 */ /* 0x000fe2000fffe0ff */
[----:B------:R-:W-:-:S03]  /*2990*/  VIADD R8, R8, 0x1 ;  /* 0x0000000108087836 */ /* 0x000fc60000000000 */
[----:B------:R-:W-:Y:S02]  /*29a0*/  UISETP.NE.AND UP0, UPT, UR6, 0x2, UPT ;  /* 0x000000020600788c */ /* 0x000fe4000bf05270 */
[----:B------:R-:W-:Y:S06]  /*29b0*/  UGETNEXTWORKID.BROADCAST [UR4], [UR5] ;  /* 0x00000000040073ca */ /* 0x000fec0008000100 */
[----:B------:R-:W-:Y:S01]  /*29c0*/  USEL UR4, URZ, 0x1, UP0 ;  /* 0x00000001ff047887 */ /* 0x000fe20008000000 */
[----:B------:R-:W-:Y:S01]  /*29d0*/  ISETP.NE.AND P0, PT, R8, 0x2, PT ;  /* 0x000000020800780c */ /* 0x000fe20003f05270 */
[----:B------:R-:W-:Y:S01]  /*29e0*/  USEL UR6, UR6, URZ, UP0 ;  /* 0x000000ff06067287 */ /* 0x000fe20008000000 */
[----:B------:R-:W2:Y:S03]  /*29f0*/  SYNCS.PHASECHK.TRANS64.TRYWAIT P1, [R0+URZ+0xa0], R5 ;  /* 0x0000a005000075a7 */ /* 0x000ea600080211ff */
[----:B------:R-:W-:Y:S01]  /*2a00*/  LOP3.LUT R12, R12, UR4, RZ, 0x3c, !PT ;  /* 0x000000040c0c7c12 */ /* 0x000fe2000f8e3cff */
[----:B-12---:R-:W-:Y:S07]  /*2a10*/  @!P1 BRA `(.L_x_47) ;  /* 0x0000004400a09947 */ /* 0x006fee0003800000 */
.L_x_120:
[C---:B------:R-:W-:Y:S01]  /*2a20*/  LEA R4, R11.reuse, UR37, 0x4 ;  /* 0x000000250b047c11 */ /* 0x040fe2000f8e20ff */
[----:B-1----:R-:W-:Y:S01]  /*2a30*/  VIADD R0, R0, 0xb0 ;  /* 0x000000b000007836 */ /* 0x002fe20000000000 */
[----:B------:R-:W-:Y:S01]  /*2a40*/  SEL R8, R8, RZ, P0 ;  /* 0x000000ff08087207 */ /* 0x000fe20000000000 */
[----:B------:R-:W-:-:S03]  /*2a50*/  VIADD R11, R11, 0x1 ;  /* 0x000000010b0b7836 */ /* 0x000fc60000000000 */
[----:B------:R-:W1:Y:S01]  /*2a60*/  LDS.128 R4, [R4+0x130] ;  /* 0x0001300004047984 */ /* 0x000e620000000c00 */
[----:B------:R-:W-:Y:S02]  /*2a70*/  PRMT R0, RZ, 0x654, R0 ;  /* 0x00000654ff007816 */ /* 0x000fe40000000000 */
[C---:B------:R-:W-:Y:S01]  /*2a80*/  ISETP.NE.AND P1, PT, R11.reuse, 0x2, PT ;  /* 0x000000020b00780c */ /* 0x040fe20003f25270 */
[----:B------:R-:W-:Y:S01]  /*2a90*/  @!PT LDS RZ, [RZ] ;  /* 0x00000000fffff984 */ /* 0x000fe20000000800 */
[----:B------:R-:W-:Y:S01]  /*2aa0*/  @!PT LDS RZ, [RZ] ;  /* 0x00000000fffff984 */ /* 0x000fe20000000800 */
[----:B------:R-:W-:Y:S01]  /*2ab0*/  @!PT LDS RZ, [RZ] ;  /* 0x00000000fffff984 */ /* 0x000fe20000000800 */
[----:B------:R-:W-:Y:S01]  /*2ac0*/  @!PT LDS RZ, [RZ] ;  /* 0x00000000fffff984 */ /* 0x000fe20000000800 */
[----:B------:R2:W-:Y:S06]  /*2ad0*/  MEMBAR.ALL.CTA ;  /* 0x0000000000007992 */ /* 0x0005ec0000008000 */
[----:B--2---:R-:W2:Y:S01]  /*2ae0*/  FENCE.VIEW.ASYNC.S ;  /* 0x00000000000073c6 */ /* 0x004ea20000000000 */
[----:B------:R-:W-:Y:S01]  /*2af0*/  SEL R11, R11, RZ, P1 ;  /* 0x000000ff0b0b7207 */ /* 0x000fe20000800000 */
[----:B--2---:R2:W-:Y:S01]  /*2b00*/  SYNCS.ARRIVE.TRANS64.RED.A1T0 RZ, [R0+URZ], RZ ;  /* 0x000000ff00ff79a7 */ /* 0x0045e200081004ff */
[----:B-1----:R-:W-:-:S02]  /*2b10*/  LOP3.LUT P3, RZ, R6, 0x1, RZ, 0xc0, !PT ;  /* 0x0000000106ff7812 */ /* 0x002fc4000786c0ff */
[----:B------:R-:W-:-:S04]  /*2b20*/  SEL R5, RZ, 0x1, P1 ;  /* 0x00000001ff057807 */ /* 0x000fc80000800000 */
[----:B------:R-:W-:Y:S02]  /*2b30*/  LOP3.LUT R10, R10, R5, RZ, 0x3c, !PT ;  /* 0x000000050a0a7212 */ /* 0x000fe400078e3cff */
[----:B--2---:R-:W-:-:S04]  /*2b40*/  SEL R0, RZ, 0x1, P0 ;  /* 0x00000001ff007807 */ /* 0x004fc80000000000 */
[----:B------:R-:W-:Y:S01]  /*2b50*/  LOP3.LUT R9, R9, R0, RZ, 0x3c, !PT ;  /* 0x0000000009097212 */ /* 0x000fe200078e3cff */
[----:B------:R-:W-:Y:S06]  /*2b60*/  @P3 BRA `(.L_x_48) ;  /* 0xfffffffc002c3947 */ /* 0x000fec000383ffff */
[----:B------:R-:W-:Y:S01]  /*2b70*/  ULEA UR5, UR6, UR37, 0x3 ;  /* 0x0000002506057291 */ /* 0x000fe2000f8e18ff */
[----:B------:R-:W-:-:S08]  /*2b80*/  SHF.L.U32 R3, R12, 0x1f, RZ ;  /* 0x0000001f0c037819 */ /* 0x000fd000000006ff */
[----:B------:R-:W1:Y:S02]  /*2b90*/  SYNCS.PHASECHK.TRANS64 P0, [UR5+0xb0], R3 ;  /* 0x0000b003ff0075a7 */ /* 0x000e640008001005 */
[----:B-1----:R-:W-:Y:S05]  /*2ba0*/  @P0 BRA `(.L_x_49) ;  /* 0x0000000000080947 */ /* 0x002fea0003800000 */
[----:B------:R-:W1:Y:S02]  /*2bb0*/  SYNCS.PHASECHK.TRANS64.TRYWAIT P0, [UR5+0xb0], R3 ;  /* 0x0000b003ff0075a7 */ /* 0x000e640008001105 */
[----:B-1----:R-:W-:Y:S05]  /*2bc0*/  @!P0 BRA `(.L_x_50) ;  /* 0x0000004400488947 */ /* 0x002fea0003800000 */
.L_x_49:
[----:B------:R-:W-:-:S04]  /*2bd0*/  UIADD3 UR4, UPT, UPT, UR6, 0x1, URZ ;  /* 0x0000000106047890 */ /* 0x000fc8000fffe0ff */
[----:B------:R-:W-:-:S04]  /*2be0*/  UISETP.NE.AND UP0, UPT, UR4, 0x2, UPT ;  /* 0x000000020400788c */ /* 0x000fc8000bf05270 */
[----:B------:R-:W-:Y:S02]  /*2bf0*/  USEL UR7, URZ, 0x1, UP0 ;  /* 0x00000001ff077887 */ /* 0x000fe40008000000 */
[----:B------:R-:W-:-:S04]  /*2c00*/  USEL UR4, UR4, URZ, UP0 ;  /* 0x000000ff04047287 */ /* 0x000fc80008000000 */
[----:B------:R-:W-:Y:S01]  /*2c10*/  ULEA UR4, UR4, UR37, 0x3 ;  /* 0x0000002504047291 */ /* 0x000fe2000f8e18ff */
[----:B-1----:R-:W-:-:S04]  /*2c20*/  LOP3.LUT R3, R12, UR7, RZ, 0x3c, !PT ;  /* 0x000000070c037c12 */ /* 0x002fc8000f8e3cff */
[----:B------:R-:W-:-:S04]  /*2c30*/  SHF.L.U32 R0, R3, 0x1f, RZ ;  /* 0x0000001f03007819 */ /* 0x000fc800000006ff */
[----:B------:R-:W1:Y:S02]  /*2c40*/  SYNCS.PHASECHK.TRANS64 P0, [UR4+0xb0], R0 ;  /* 0x0000b000ff0075a7 */ /* 0x000e640008001004 */
[----:B-1----:R-:W-:Y:S05]  /*2c50*/  @P0 EXIT ;  /* 0x000000000000094d */ /* 0x002fea0003800000 */
[----:B------:R-:W-:Y:S02]  /*2c60*/  SHF.L.U32 R3, R3, 0x1f, RZ ;  /* 0x0000001f03037819 */ /* 0x000fe400000006ff */
[----:B------:R-:W-:-:S07]  /*2c70*/  MOV R0, UR4 ;  /* 0x0000000400007c02 */ /* 0x000fce0008000f00 */
.L_x_51:
[----:B-1----:R1:W2:Y:S02]  /*2c80*/  SYNCS.PHASECHK.TRANS64.TRYWAIT P0, [R0+URZ+0xb0], R3 ;  /* 0x0000b003000075a7 */ /* 0x0022a400080011ff */
[----:B--2---:R-:W-:Y:S05]  /*2c90*/  @!P0 NANOSLEEP.SYNCS 0x989680 ;  /* 0x009896800000895d */ /* 0x004fea0003900000 */
[----:B------:R-:W2:Y:S02]  /*2ca0*/  @!P0 SYNCS.PHASECHK.TRANS64 P0, [R0+URZ+0xb0], R3 ;  /* 0x0000b003000085a7 */ /* 0x000ea400080010ff */
[----:B--2---:R-:W-:Y:S05]  /*2cb0*/  @P0 EXIT ;  /* 0x000000000000094d */ /* 0x004fea0003800000 */
[----:B------:R-:W-:Y:S05]  /*2cc0*/  BRA `(.L_x_51) ;  /* 0xfffffffc00ec7947 */ /* 0x000fea000383ffff */
.L_x_44:
[----:B------:R-:W-:-:S09]  /*2cd0*/  UISETP.NE.AND UP1, UPT, UR8, URZ, UPT ;  /* 0x000000ff0800728c */ /* 0x000fd2000bf25270 */
[----:B------:R-:W-:Y:S05]  /*2ce0*/  BRA.U UP1, `(.L_x_52) ;  /* 0x0000000d01b07547 */ /* 0x000fea000b800000 */
[----:B------:R-:W-:Y:S01]  /*2cf0*/  UMOV UR4, 0x40 ;  /* 0x0000004000047882 */ /* 0x000fe20000000000 */
[----:B------:R-:W-:Y:S01]  /*2d00*/  NOP ;  /* 0x0000000000007918 */ /* 0x000fe20000000000 */
[----:B------:R-:W-:Y:S01]  /*2d10*/  ULEA UR4, UR37, UR4, 0x18 ;  /* 0x0000000425047291 */ /* 0x000fe2000f8ec0ff */
[----:B------:R-:W-:Y:S02]  /*2d20*/  UMOV UR5, 0x400 ;  /* 0x0000040000057882 */ /* 0x000fe40000000000 */
[----:B------:R-:W-:-:S06]  /*2d30*/  ULEA UR37, UR37, UR5, 0x18 ;  /* 0x0000000525257291 */ /* 0x000fcc000f8ec0ff */
[----:B------:R-:W1:Y:S02]  /*2d40*/  LDS.U8 R0, [UR4+0x1c] ;  /* 0x00001c04ff007984 */ /* 0x000e640008000000 */
[----:B-1----:R-:W-:-:S13]  /*2d50*/  ISETP.NE.AND P0, PT, R0, RZ, PT ;  /* 0x000000ff0000720c */ /* 0x002fda0003f05270 */
[----:B------:R-:W-:Y:S05]  /*2d60*/  @P0 BRA `(.L_x_53) ;  /* 0x0000000000580947 */ /* 0x000fea0003800000 */
[----:B------:R-:W-:-:S13]  /*2d70*/  ELECT P0, URZ, PT ;  /* 0x0000000000ff782f */ /* 0x000fda0003800000 */
[----:B------:R-:W-:Y:S05]  /*2d80*/  @!P0 BRA `(.L_x_54) ;  /* 0x0000000000608947 */ /* 0x000fea0003800000 */
[----:B------:R-:W-:Y:S01]  /*2d90*/  UMOV UR5, 0x10 ;  /* 0x0000001000057882 */ /* 0x000fe20000000000 */
[----:B------:R-:W-:Y:S01]  /*2da0*/  HFMA2 R0, -RZ, RZ, 0, 5.9604644775390625e-08 ;  /* 0x00000001ff007431 */ /* 0x000fe200000001ff */
[----:B------:R-:W-:-:S03]  /*2db0*/  MOV R2, 0xffff ;  /* 0x0000ffff00027802 */ /* 0x000fc60000000f00 */
[----:B------:R-:W-:Y:S04]  /*2dc0*/  DEPBAR.LE SB1, 0x36 ;  /* 0x00009d800000791a */ /* 0x000fe80000000000 */
[----:B------:R-:W1:Y:S02]  /*2dd0*/  UTCATOMSWS.FIND_AND_SET.ALIGN UP0, UR5, UR5 ;  /* 0x00000005000575e3 */ /* 0x000e640008000800 */
[----:B-1----:R-:W-:Y:S01]  /*2de0*/  MOV R3, UR5 ;  /* 0x0000000500037c02 */ /* 0x002fe20008000f00 */
[----:B------:R-:W-:Y:S06]  /*2df0*/  BRA.U UP0, `(.L_x_55) ;  /* 0x0000000100187547 */ /* 0x000fec000b800000 */
.L_x_56:
[----:B------:R-:W-:Y:S05]  /*2e00*/  NANOSLEEP 0x64 ;  /* 0x000000640000795d */ /* 0x000fea0003800000 */
[----:B------:R-:W-:-:S05]  /*2e10*/  UMOV UR5, 0x10 ;  /* 0x0000001000057882 */ /* 0x000fca0000000000 */
[----:B------:R-:W-:Y:S04]  /*2e20*/  DEPBAR.LE SB1, 0x36 ;  /* 0x00009d800000791a */ /* 0x000fe80000000000 */
[----:B------:R-:W1:Y:S02]  /*2e30*/  UTCATOMSWS.FIND_AND_SET.ALIGN UP0, UR5, UR5 ;  /* 0x00000005000575e3 */ /* 0x000e640008000800 */
[----:B-1----:R-:W-:Y:S01]  /*2e40*/  MOV R3, UR5 ;  /* 0x0000000500037c02 */ /* 0x002fe20008000f00 */
[----:B------:R-:W-:Y:S05]  /*2e50*/  BRA.U !UP0, `(.L_x_56) ;  /* 0xfffffffd08e87547 */ /* 0x000fea000b83ffff */
.L_x_55:
[-C--:B------:R-:W-:Y:S02]  /*2e60*/  SHF.L.U32 R2, R2, R3.reuse, RZ ;  /* 0x0000000302027219 */ /* 0x080fe400000006ff */
[----:B------:R-:W-:Y:S01]  /*2e70*/  SHF.L.U32 R0, R0, R3, RZ ;  /* 0x0000000300007219 */ /* 0x000fe200000006ff */
[----:B------:R-:W-:Y:S02]  /*2e80*/  IMAD.SHL.U32 R3, R3, 0x20, RZ ;  /* 0x0000002003037824 */ /* 0x000fe400078e00ff */
[----:B------:R1:W-:Y:S04]  /*2e90*/  ATOMS.OR RZ, [UR4+0x14], R2 ;  /* 0x00001402ffff798c */ /* 0x0003e8000b000004 */
[----:B------:R1:W-:Y:S04]  /*2ea0*/  ATOMS.OR RZ, [UR4+0x18], R0 ;  /* 0x00001800ffff798c */ /* 0x0003e8000b000004 */
[----:B------:R1:W-:Y:S01]  /*2eb0*/  STS [UR37+0x150], R3 ;  /* 0x00015003ff007988 */ /* 0x0003e20008000825 */
[----:B------:R-:W-:Y:S05]  /*2ec0*/  BRA `(.L_x_54) ;  /* 0x0000000000107947 */ /* 0x000fea0003800000 */
.L_x_53:
[----:B------:R-:W-:Y:S02]  /*2ed0*/  MOV R0, 0xffffffff ;  /* 0xffffffff00007802 */ /* 0x000fe40000000f00 */
[----:B------:R-:W-:-:S03]  /*2ee0*/  MOV R2, 0x2f10 ;  /* 0x00002f1000027802 */ /* 0x000fc60000000f00 */
[----:B------:R1:W-:Y:S04]  /*2ef0*/  STS [UR37+0x150], R0 ;  /* 0x00015000ff007988 */ /* 0x0003e80008000825 */
[----:B-1-3-5:R-:W-:Y:S05]  /*2f00*/  CALL.REL.NOINC `($__internal_1_$__cuda_sm10x_tcgen05_guardrail_trap_phase_invalid_during_alloc) ;  /* 0x0000004400c47944 */ /* 0x02afea0003c00000 */
.L_x_54:
[----:B------:R-:W-:Y:S05]  /*2f10*/  WARPSYNC.ALL ;  /* 0x0000000000007948 */ /* 0x000fea0003800000 */
[----:B------:R-:W2:Y:S01]  /*2f20*/  S2UR UR5, SR_CgaCtaId ;  /* 0x00000000000579c3 */ /* 0x000ea20000008800 */
[----:B------:R-:W-:Y:S01]  /*2f30*/  UMOV UR4, 0x400 ;  /* 0x0000040000047882 */ /* 0x000fe20000000000 */
[----:B------:R-:W-:-:S06]  /*2f40*/  NOP ;  /* 0x0000000000007918 */ /* 0x000fcc0000000000 */
[----:B------:R-:W-:Y:S06]  /*2f50*/  BAR.ARV 0x6, 0xa0 ;  /* 0x0182800000007b1d */ /* 0x000fec0000002000 */
[----:B------:R-:W4:Y:S01]  /*2f60*/  LDCU UR7, c[0x0][0x38c] ;  /* 0x00007180ff0777ac */ /* 0x000f220008000800 */
[----:B------:R-:W-:Y:S01]  /*2f70*/  IMAD.MOV.U32 R11, RZ, RZ, 0x1 ;  /* 0x00000001ff0b7424 */ /* 0x000fe200078e00ff */
[----:B------:R-:W-:Y:S01]  /*2f80*/  CS2R R8, SRZ ;  /* 0x0000000000087805 */ /* 0x000fe2000001ff00 */
[----:B------:R-:W-:Y:S01]  /*2f90*/  IMAD.MOV.U32 R10, RZ, RZ, RZ ;  /* 0x000000ffff0a7224 */ /* 0x000fe200078e00ff */
[----:B------:R-:W3:Y:S01]  /*2fa0*/  LDCU UR6, c[0x0][0x38c] ;  /* 0x00007180ff0677ac */ /* 0x000ee20008000800 */
[----:B------:R-:W-:Y:S01]  /*2fb0*/  UMOV UR14, URZ ;  /* 0x000000ff000e7c82 */ /* 0x000fe20008000000 */
[----:B------:R-:W-:Y:S01]  /*2fc0*/  UMOV UR13, URZ ;  /* 0x000000ff000d7c82 */ /* 0x000fe20008000000 */
[----:B--2---:R-:W-:Y:S01]  /*2fd0*/  ULEA UR5, UR5, UR4, 0x18 ;  /* 0x0000000405057291 */ /* 0x004fe2000f8ec0ff */
[----:B------:R-:W-:Y:S01]  /*2fe0*/  UMOV UR24, 0x0 ;  /* 0x0000000000187882 */ /* 0x000fe20000000000 */
[----:B------:R-:W-:-:S02]  /*2ff0*/  UMOV UR25, 0x8110410 ;  /* 0x0811041000197882 */ /* 0x000fc40000000000 */
[----:B------:R-:W-:Y:S02]  /*3000*/  UIADD3 UR10, UPT, UPT, UR5, 0x4400, URZ ;  /* 0x00004400050a7890 */ /* 0x000fe4000fffe0ff */
[----:B------:R-:W-:Y:S02]  /*3010*/  UIADD3 UR15, UPT, UPT, UR5, 0x24400, URZ ;  /* 0x00024400050f7890 */ /* 0x000fe4000fffe0ff */
[----:B----4-:R-:W-:Y:S01]  /*3020*/  UIADD3 UR7, UPT, UPT, UR7, 0x7f, URZ ;  /* 0x0000007f07077890 */ /* 0x010fe2000fffe0ff */
[----:B-1----:R-:W1:Y:S01]  /*3030*/  LDS R0, [UR5+0x150] ;  /* 0x00015005ff007984 */ /* 0x002e620008000800 */
[----:B------:R-:W-:Y:S02]  /*3040*/  USHF.R.U32.HI UR10, URZ, 0x4, UR10 ;  /* 0x00000004ff0a7899 */ /* 0x000fe4000801160a */
[----:B------:R-:W-:Y:S02]  /*3050*/  USHF.R.S32.HI UR4, URZ, 0x1f, UR7 ;  /* 0x0000001fff047899 */ /* 0x000fe40008011407 */
[----:B------:R-:W-:-:S02]  /*3060*/  USHF.R.U32.HI UR15, URZ, 0x4, UR15 ;  /* 0x00000004ff0f7899 */ /* 0x000fc4000801160f */
[----:B------:R-:W-:Y:S02]  /*3070*/  ULEA.HI UR4, UR4, UR7, URZ, 0x7 ;  /* 0x0000000704047291 */ /* 0x000fe4000f8f38ff */
[----:B------:R-:W-:Y:S02]  /*3080*/  ULOP3.LUT UR10, UR10, 0x3fff, URZ, 0xc0, !UPT ;  /* 0x00003fff0a0a7892 */ /* 0x000fe4000f8ec0ff */
[----:B------:R-:W-:Y:S01]  /*3090*/  USHF.R.S32.HI UR4, URZ, 0x7, UR4 ;  /* 0x00000007ff047899 */ /* 0x000fe20008011404 */
[----:B------:R-:W-:Y:S01]  /*30a0*/  UMOV UR22, 0x0 ;  /* 0x0000000000167882 */ /* 0x000fe20000000000 */
[----:B------:R-:W-:Y:S02]  /*30b0*/  UMOV UR23, 0x8110410 ;  /* 0x0811041000177882 */ /* 0x000fe40000000000 */
[----:B------:R-:W-:Y:S02]  /*30c0*/  UISETP.LT.AND UP0, UPT, UR4, 0x1, UPT ;  /* 0x000000010400788c */ /* 0x000fe4000bf01270 */
[----:B------:R-:W-:-:S02]  /*30d0*/  ULOP3.LUT UR15, UR15, 0x3fff, URZ, 0xc0, !UPT ;  /* 0x00003fff0f0f7892 */ /* 0x000fc4000f8ec0ff */
[----:B------:R-:W-:Y:S02]  /*30e0*/  USEL UR9, UR4, 0x1, !UP0 ;  /* 0x0000000104097887 */ /* 0x000fe4000c000000 */
[----:B------:R-:W-:Y:S02]  /*30f0*/  ULOP3.LUT UR10, UR10, 0x10000, URZ, 0xfc, !UPT ;  /* 0x000100000a0a7892 */ /* 0x000fe4000f8efcff */
[----:B------:R-:W-:Y:S02]  /*3100*/  UIADD3 UR9, UPT, UPT, -UR9, URZ, URZ ;  /* 0x000000ff09097290 */ /* 0x000fe4000fffe1ff */
[----:B---3--:R-:W-:Y:S01]  /*3110*/  UISETP.GE.AND UP3, UPT, UR6, 0x1, UPT ;  /* 0x000000010600788c */ /* 0x008fe2000bf66270 */
[----:B------:R-:W-:Y:S01]  /*3120*/  UMOV UR20, 0x0 ;  /* 0x0000000000147882 */ /* 0x000fe20000000000 */
[----:B------:R-:W-:Y:S01]  /*3130*/  UMOV UR21, 0x8110410 ;  /* 0x0811041000157882 */ /* 0x000fe20000000000 */
[----:B------:R-:W-:Y:S01]  /*3140*/  UMOV UR18, 0x0 ;  /* 0x0000000000127882 */ /* 0x000fe20000000000 */
[----:B------:R-:W-:Y:S01]  /*3150*/  UMOV UR19, 0x8110410 ;  /* 0x0811041000137882 */ /* 0x000fe20000000000 */
[----:B-1----:R-:W-:-:S15]  /*3160*/  R2UR UR16, R0 ;  /* 0x00000000001072ca */ /* 0x002fde00000e0000 */
.L_x_63:
[----:B------:R-:W-:Y:S02]  /*3170*/  LEA R0, R10, UR5, 0x3 ;  /* 0x000000050a007c11 */ /* 0x000fe4000f8e18ff */
[----:B------:R-:W-:Y:S02]  /*3180*/  SHF.L.U32 R5, R9, 0x1f, RZ ;  /* 0x0000001f09057819 */ /* 0x000fe400000006ff */
[----:B------:R-:W-:Y:S01]  /*3190*/  PLOP3.LUT P0, PT, PT, PT, UP3, 0x80, 0x8 ;  /* 0x000000000008781c */ /* 0x000fe20003f0f038 */
[----:B------:R-:W-:Y:S01]  /*31a0*/  VIADD R3, R0, 0xb0 ;  /* 0x000000b000037836 */ /* 0x000fe20000000000 */
[----:B-1----:R-:W1:Y:S02]  /*31b0*/  SYNCS.PHASECHK.TRANS64.TRYWAIT P1, [R0+URZ+0xa0], R5 ;  /* 0x0000a005000075a7 */ /* 0x002e6400080211ff */
[----:B-1-3--:R-:W-:Y:S09]  /*31c0*/  @!P1 BRA `(.L_x_57) ;  /* 0x0000003c00e09947 */ /* 0x00aff20003800000 */
.L_x_122:
[----:B------:R-:W-:Y:S01]  /*31d0*/  LEA R4, R10, UR5, 0x4 ;  /* 0x000000050a047c11 */ /* 0x000fe2000f8e20ff */
[----:B------:R-:W-:Y:S01]  /*31e0*/  @UP3 ULEA UR6, UR13, UR5, 0x3 ;  /* 0x000000050d063291 */ /* 0x000fe2000f8e18ff */
[----:B------:R-:W-:Y:S01]  /*31f0*/  PLOP3.LUT P2, PT, PT, PT, PT, 0x80, 0x8 ;  /* 0x000000000008781c */ /* 0x000fe20003f4f070 */
[----:B------:R-:W-:Y:S01]  /*3200*/  ULEA UR7, UR14, UR5, 0x3 ;  /* 0x000000050e077291 */ /* 0x000fe2000f8e18ff */
[----:B------:R-:W-:Y:S01]  /*3210*/  PRMT R3, RZ, 0x654, R3 ;  /* 0x00000654ff037816 */ /* 0x000fe20000000003 */
[----:B------:R-:W-:Y:S01]  /*3220*/  ULEA UR8, UR14, UR16, 0x6 ;  /* 0x000000100e087291 */ /* 0x000fe2000f8e30ff */
[----:B-1----:R-:W1:Y:S01]  /*3230*/  LDS.128 R4, [R4+0x130] ;  /* 0x0001300004047984 */ /* 0x002e620000000c00 */
[----:B------:R-:W-:Y:S02]  /*3240*/  @P0 SHF.L.U32 R2, R8, 0x1f, RZ ;  /* 0x0000001f08020819 */ /* 0x000fe400000006ff */
[----:B------:R-:W-:Y:S01]  /*3250*/  SHF.L.U32 R0, R11, 0x1f, RZ ;  /* 0x0000001f0b007819 */ /* 0x000fe200000006ff */
[----:B------:R-:W-:Y:S01]  /*3260*/  @!PT LDS RZ, [RZ] ;  /* 0x00000000fffff984 */ /* 0x000fe20000000800 */
[----:B------:R-:W-:Y:S01]  /*3270*/  @!PT LDS RZ, [RZ] ;  /* 0x00000000fffff984 */ /* 0x000fe20000000800 */
[----:B------:R-:W-:Y:S01]  /*3280*/  @!PT LDS RZ, [RZ] ;  /* 0x00000000fffff984 */ /* 0x000fe20000000800 */
[----:B------:R-:W-:Y:S01]  /*3290*/  @!PT LDS RZ, [RZ] ;  /* 0x00000000fffff984 */ /* 0x000fe20000000800 */
[----:B------:R2:W-:Y:S06]  /*32a0*/  MEMBAR.ALL.CTA ;  /* 0x0000000000007992 */ /* 0x0005ec0000008000 */
[----:B--2---:R-:W2:Y:S02]  /*32b0*/  FENCE.VIEW.ASYNC.S ;  /* 0x00000000000073c6 */ /* 0x004ea40000000000 */
[----:B--2---:R2:W-:Y:S01]  /*32c0*/  SYNCS.ARRIVE.TRANS64.RED.A1T0 RZ, [R3+URZ], RZ ;  /* 0x000000ff03ff79a7 */ /* 0x0045e200081004ff */
[----:B------:R2:W3:Y:S01]  /*32d0*/  @P0 SYNCS.PHASECHK.TRANS64.TRYWAIT P2, [UR6], R2 ;  /* 0x00000002ff0005a7 */ /* 0x0004e20008041106 */
[----:B-1----:R-:W-:Y:S01]  /*32e0*/  LOP3.LUT P1, RZ, R6, 0x1, RZ, 0xc0, !PT ;  /* 0x0000000106ff7812 */ /* 0x002fe2000782c0ff */
[----:B------:R-:W1:Y:S02]  /*32f0*/  SYNCS.PHASECHK.TRANS64.TRYWAIT P0, [UR7+0xe0], R0 ;  /* 0x0000e000ff0075a7 */ /* 0x000e640008001107 */
[----:B-123--:R-:W-:Y:S10]  /*3300*/  @!P0 BRA `(.L_x_58) ;  /* 0x0000003c00a48947 */ /* 0x00eff40003800000 */
.L_x_124:
[----:B------:R-:W-:Y:S01]  /*3310*/  IADD3 R10, PT, PT, R10, 0x1, RZ ;  /* 0x000000010a0a7810 */ /* 0x000fe20007ffe0ff */
[----:B------:R-:W-:Y:S06]  /*3320*/  BRA.U !UP3, `(.L_x_59) ;  /* 0x000000010bc07547 */ /* 0x000fec000b800000 */
[----:B------:R-:W-:Y:S01]  /*3330*/  UPLOP3.LUT UP4, UPT, UPT, UPT, UPT, 0x40, 0x4 ;  /* 0x000000000004789c */ /* 0x000fe20003f8e870 */
[----:B------:R-:W-:Y:S01]  /*3340*/  UMOV UR12, UR9 ;  /* 0x00000009000c7c82 */ /* 0x000fe20008000000 */
[----:B------:R-:W-:Y:S01]  /*3350*/  UMOV UR11, UR4 ;  /* 0x00000004000b7c82 */ /* 0x000fe20008000000 */
[----:B------:R-:W-:-:S08]  /*3360*/  UMOV UR17, UR13 ;  /* 0x0000000d00117c82 */ /* 0x000fd00008000000 */
.L_x_62:
[----:B------:R-:W-:Y:S02]  /*3370*/  UIADD3 UR12, UPT, UPT, UR12, 0x1, URZ ;  /* 0x000000010c0c7890 */ /* 0x000fe4000fffe0ff */
[----:B--2---:R-:W-:Y:S02]  /*3380*/  ULEA UR6, UR17, UR5, 0x3 ;  /* 0x0000000511067291 */ /* 0x004fe4000f8e18ff */
[----:B------:R-:W-:Y:S01]  /*3390*/  UISETP.NE.AND UP0, UPT, UR12, URZ, UPT ;  /* 0x000000ff0c00728c */ /* 0x000fe2000bf05270 */
[----:B---3--:R-:W-:Y:S10]  /*33a0*/  @P2 BRA `(.L_x_60) ;  /* 0x00000000000c2947 */ /* 0x008ff40003800000 */
[----:B-1----:R-:W-:Y:S04]  /*33b0*/  SHF.L.U32 R3, R8, 0x1f, RZ ;  /* 0x0000001f08037819 */ /* 0x002fe800000006ff */
[----:B------:R-:W1:Y:S02]  /*33c0*/  SYNCS.PHASECHK.TRANS64.TRYWAIT P0, [UR6], R3 ;  /* 0x00000003ff0075a7 */ /* 0x000e640008001106 */
[----:B-1----:R-:W-:Y:S05]  /*33d0*/  @!P0 BRA `(.L_x_61) ;  /* 0x0000003c00888947 */ /* 0x002fea0003800000 */
.L_x_60:
[----:B------:R-:W-:Y:S01]  /*33e0*/  UISETP.NE.AND UP1, UPT, UR11, 0x1, UPT ;  /* 0x000000010b00788c */ /* 0x000fe2000bf25270 */
[----:B------:R-:W-:Y:S01]  /*33f0*/  PLOP3.LUT P2, PT, PT, PT, PT, 0x80, 0x8 ;  /* 0x000000000008781c */ /* 0x000fe20003f4f070 */
[----:B------:R-:W-:Y:S02]  /*3400*/  UIADD3 UR13, UPT, UPT, UR17, 0x1, URZ ;  /* 0x00000001110d7890 */ /* 0x000fe4000fffe0ff */
[----:B------:R-:W-:Y:S02]  /*3410*/  ULEA UR28, UR17, UR15, 0x9 ;  /* 0x0000000f111c7291 */ /* 0x000fe4000f8e48ff */
[----:B------:R-:W-:Y:S01]  /*3420*/  UISETP.NE.AND UP2, UPT, UR13, 0x8, UPT ;  /* 0x000000080d00788c */ /* 0x000fe2000bf45270 */
[----:B------:R-:W-:Y:S01]  /*3430*/  PLOP3.LUT P0, PT, PT, PT, UP1, 0x80, 0x8 ;  /* 0x000000000008781c */ /* 0x000fe20003f0f018 */
[----:B------:R-:W-:Y:S02]  /*3440*/  UIADD3 UR40, UPT, UPT, UR28, 0x80, URZ ;  /* 0x000000801c287890 */ /* 0x000fe4000fffe0ff */
[----:B------:R-:W-:Y:S02]  /*3450*/  USEL UR27, URZ, 0x1, UP2 ;  /* 0x00000001ff1b7887 */ /* 0x000fe40009000000 */
[----:B------:R-:W-:Y:S02]  /*3460*/  USEL UR13, UR13, URZ, UP2 ;  /* 0x000000ff0d0d7287 */ /* 0x000fe40009000000 */
[----:B------:R-:W-:Y:S02]  /*3470*/  UIADD3 UR36, UPT, UPT, UR28, 0x100, URZ ;  /* 0x000001001c247890 */ /* 0x000fe4000fffe0ff */
[----:B------:R-:W-:Y:S01]  /*3480*/  @UP1 ULEA UR26, UR13, UR5, 0x3 ;  /* 0x000000050d1a1291 */ /* 0x000fe2000f8e18ff */
[----:B------:R-:W-:Y:S01]  /*3490*/  LOP3.LUT R8, R8, UR27, RZ, 0x3c, !PT ;  /* 0x0000001b08087c12 */ /* 0x000fe2000f8e3cff */
[----:B------:R-:W-:Y:S02]  /*34a0*/  UIADD3 UR32, UPT, UPT, UR28, 0x180, URZ ;  /* 0x000001801c207890 */ /* 0x000fe4000fffe0ff */
[----:B------:R-:W-:Y:S01]  /*34b0*/  UIADD3 UR6, UPT, UPT, UR6, 0x40, URZ ;  /* 0x0000004006067890 */ /* 0x000fe2000fffe0ff */
[----:B-1----:R-:W-:Y:S01]  /*34c0*/  @P0 SHF.L.U32 R0, R8, 0x1f, RZ ;  /* 0x0000001f08000819 */ /* 0x002fe200000006ff */
[----:B------:R-:W-:Y:S01]  /*34d0*/  UIADD3 UR11, UPT, UPT, UR11, -0x1, URZ ;  /* 0xffffffff0b0b7890 */ /* 0x000fe2000fffe0ff */
[----:B------:R-:W-:Y:S02]  /*34e0*/  UMOV UR29, 0x80004020 ;  /* 0x80004020001d7882 */ /* 0x000fe40000000000 */
[----:B------:R2:W3:Y:S01]  /*34f0*/  @P0 SYNCS.PHASECHK.TRANS64.TRYWAIT P2, [UR26], R0 ;  /* 0x00000000ff0005a7 */ /* 0x0004e2000804111a */
[----:B------:R-:W-:Y:S01]  /*3500*/  ULEA UR26, UR17, UR10, 0xa ;  /* 0x0000000a111a7291 */ /* 0x000fe2000f8e50ff */
[----:B------:R-:W-:Y:S01]  /*3510*/  UMOV UR27, 0x40004040 ;  /* 0x40004040001b7882 */ /* 0x000fe20000000000 */
[----:B------:R-:W-:Y:S02]  /*3520*/  UMOV UR41, 0x80004020 ;  /* 0x8000402000297882 */ /* 0x000fe40000000000 */
[----:B------:R-:W-:Y:S02]  /*3530*/  UIADD3 UR38, UPT, UPT, UR26, 0x2, URZ ;  /* 0x000000021a267890 */ /* 0x000fe4000fffe0ff */
[----:B------:R-:W-:Y:S02]  /*3540*/  UIADD3 UR34, UPT, UPT, UR26, 0x4, URZ ;  /* 0x000000041a227890 */ /* 0x000fe4000fffe0ff */
[----:B------:R-:W-:Y:S01]  /*3550*/  UIADD3 UR30, UPT, UPT, UR26, 0x6, URZ ;  /* 0x000000061a1e7890 */ /* 0x000fe2000fffe0ff */
[----:B------:R2:W-:Y:S01]  /*3560*/  UTCQMMA gdesc[UR26], gdesc[UR28], tmem[UR8], tmem[UR24], idesc[UR25], UP4 ;  /* 0x00ff181c1a0075ea */ /* 0x0005e2000a000308 */
[----:B------:R-:W-:Y:S01]  /*3570*/  UPLOP3.LUT UP4, UPT, UPT, UPT, UPT, 0x80, 0x8 ;  /* 0x000000000008789c */ /* 0x000fe20003f8f070 */
[----:B------:R-:W-:Y:S01]  /*3580*/  UMOV UR39, 0x40004040 ;  /* 0x4000404000277882 */ /* 0x000fe20000000000 */
[----:B------:R-:W-:Y:S01]  /*3590*/  UMOV UR37, 0x80004020 ;  /* 0x8000402000257882 */ /* 0x000fe20000000000 */
[----:B------:R2:W-:Y:S01]  /*35a0*/  UTCQMMA gdesc[UR38], gdesc[UR40], tmem[UR8], tmem[UR22], idesc[UR23], UPT ;  /* 0x00ff1628260075ea */ /* 0x0005e2000b800308 */
[----:B------:R-:W-:Y:S01]  /*35b0*/  UMOV UR35, 0x40004040 ;  /* 0x4000404000237882 */ /* 0x000fe20000000000 */
[----:B------:R-:W-:Y:S01]  /*35c0*/  UMOV UR33, 0x80004020 ;  /* 0x8000402000217882 */ /* 0x000fe20000000000 */
[----:B------:R-:W-:Y:S01]  /*35d0*/  UMOV UR31, 0x40004040 ;  /* 0x40004040001f7882 */ /* 0x000fe20000000000 */
[----:B------:R2:W-:Y:S01]  /*35e0*/  UTCQMMA gdesc[UR34], gdesc[UR36], tmem[UR8], tmem[UR20], idesc[UR21], UPT ;  /* 0x00ff1424220075ea */ /* 0x0005e2000b800308 */
[----:B------:R2:W-:Y:S01]  /*35f0*/  UTCQMMA gdesc[UR30], gdesc[UR32], tmem[UR8], tmem[UR18], idesc[UR19], UPT ;  /* 0x00ff12201e0075ea */ /* 0x0005e2000b800308 */
[----:B------:R2:W-:Y:S01]  /*3600*/  UTCBAR [UR6], URZ ;  /* 0x000000ff060073e9 */ /* 0x0005e200080000ff */
[----:B------:R-:W-:Y:S01]  /*3610*/  UMOV UR17, UR13 ;  /* 0x0000000d00117c82 */ /* 0x000fe20008000000 */
[----:B------:R-:W-:Y:S05]  /*3620*/  BRA.U UP0, `(.L_x_62) ;  /* 0xfffffffd00507547 */ /* 0x000fea000b83ffff */
.L_x_59:
[----:B------:R-:W-:Y:S01]  /*3630*/  UIADD3 UR14, UPT, UPT, UR14, 0x1, URZ ;  /* 0x000000010e0e7890 */ /* 0x000fe2000fffe0ff */
[C---:B------:R-:W-:Y:S01]  /*3640*/  ISETP.NE.AND P0, PT, R10.reuse, 0x2, PT ;  /* 0x000000020a00780c */ /* 0x040fe20003f05270 */
[----:B------:R-:W-:Y:S02]  /*3650*/  UIADD3 UR7, UPT, UPT, UR7, 0xc0, URZ ;  /* 0x000000c007077890 */ /* 0x000fe4000fffe0ff */
[----:B------:R-:W-:Y:S01]  /*3660*/  UISETP.NE.AND UP0, UPT, UR14, 0x4, UPT ;  /* 0x000000040e00788c */ /* 0x000fe2000bf05270 */
[----:B-12---:R-:W-:Y:S02]  /*3670*/  SEL R0, RZ, 0x1, P0 ;  /* 0x00000001ff007807 */ /* 0x006fe40000000000 */
[----:B------:R-:W-:Y:S01]  /*3680*/  SEL R10, R10, RZ, P0 ;  /* 0x000000ff0a0a7207 */ /* 0x000fe20000000000 */
[----:B------:R-:W-:Y:S01]  /*3690*/  USEL UR6, URZ, 0x1, UP0 ;  /* 0x00000001ff067887 */ /* 0x000fe20008000000 */
[----:B------:R-:W-:Y:S01]  /*36a0*/  LOP3.LUT R9, R9, R0, RZ, 0x3c, !PT ;  /* 0x0000000009097212 */ /* 0x000fe200078e3cff */
[----:B------:R-:W-:Y:S01]  /*36b0*/  USEL UR14, UR14, URZ, UP0 ;  /* 0x000000ff0e0e7287 */ /* 0x000fe20008000000 */
[----:B------:R1:W-:Y:S03]  /*36c0*/  UTCBAR [UR7], URZ ;  /* 0x000000ff070073e9 */ /* 0x0003e600080000ff */
[----:B------:R-:W-:Y:S01]  /*36d0*/  LOP3.LUT R11, R11, UR6, RZ, 0x3c, !PT ;  /* 0x000000060b0b7c12 */ /* 0x000fe2000f8e3cff */
[----:B------:R-:W-:Y:S07]  /*36e0*/  @P1 BRA `(.L_x_63) ;  /* 0xfffffff800a01947 */ /* 0x000fee000383ffff */
[----:B------:R-:W2:Y:S01]  /*36f0*/  S2UR UR4, SR_CgaCtaId ;  /* 0x00000000000479c3 */ /* 0x000ea20000008800 */
[----:B------:R-:W-:Y:S01]  /*3700*/  ELECT P0, URZ, PT ;  /* 0x0000000000ff782f */ /* 0x000fe20003800000 */
[----:B------:R-:W-:Y:S01]  /*3710*/  IMAD.MOV.U32 R0, RZ, RZ, 0x1 ;  /* 0x00000001ff007424 */ /* 0x000fe200078e00ff */
[----:B------:R-:W-:Y:S01]  /*3720*/  UIADD3 UR5, UPT, UPT, UR5, 0xe0, URZ ;  /* 0x000000e005057890 */ /* 0x000fe2000fffe0ff */
[----:B------:R-:W-:Y:S01]  /*3730*/  SHF.L.U32 R3, R11, 0x1f, RZ ;  /* 0x0000001f0b037819 */ /* 0x000fe200000006ff */
[----:B------:R-:W-:-:S03]  /*3740*/  UMOV UR6, 0x40 ;  /* 0x0000004000067882 */ /* 0x000fc60000000000 */
[----:B------:R-:W-:Y:S01]  /*3750*/  UVIRTCOUNT.DEALLOC.SMPOOL 0x80 ;  /* 0x000000800000784c */ /* 0x000fe20000000000 */
[----:B--2---:R-:W-:Y:S02]  /*3760*/  ULEA UR4, UR4, UR6, 0x18 ;  /* 0x0000000604047291 */ /* 0x004fe4000f8ec0ff */
[----:B------:R-:W-:-:S07]  /*3770*/  ULEA UR6, UR14, UR5, 0x3 ;  /* 0x000000050e067291 */ /* 0x000fce000f8e18ff */
[----:B------:R2:W-:Y:S02]  /*3780*/  @P0 STS.U8 [UR4+0x1c], R0 ;  /* 0x00001c00ff000988 */ /* 0x0005e40008000004 */
[----:B------:R-:W4:Y:S02]  /*3790*/  SYNCS.PHASECHK.TRANS64.TRYWAIT P0, [UR6], R3 ;  /* 0x00000003ff0075a7 */ /* 0x000f240008001106 */
[----:B--2-4-:R-:W-:Y:S05]  /*37a0*/  @!P0 BRA `(.L_x_64) ;  /* 0x0000003800ac8947 */ /* 0x014fea0003800000 */
.L_x_127:
[----:B-1----:R-:W-:-:S04]  /*37b0*/  UIADD3 UR7, UPT, UPT, UR14, 0x1, URZ ;  /* 0x000000010e077890 */ /* 0x002fc8000fffe0ff */
[----:B------:R-:W-:-:S04]  /*37c0*/  UISETP.NE.AND UP0, UPT, UR7, 0x4, UPT ;  /* 0x000000040700788c */ /* 0x000fc8000bf05270 */
[----:B------:R-:W-:Y:S02]  /*37d0*/  USEL UR8, URZ, 0x1, UP0 ;  /* 0x00000001ff087887 */ /* 0x000fe40008000000 */
[----:B------:R-:W-:-:S04]  /*37e0*/  USEL UR7, UR7, URZ, UP0 ;  /* 0x000000ff07077287 */ /* 0x000fc80008000000 */
[----:B------:R-:W-:Y:S01]  /*37f0*/  ULEA UR6, UR7, UR5, 0x3 ;  /* 0x0000000507067291 */ /* 0x000fe2000f8e18ff */
[----:B------:R-:W-:-:S04]  /*3800*/  LOP3.LUT R2, R11, UR8, RZ, 0x3c, !PT ;  /* 0x000000080b027c12 */ /* 0x000fc8000f8e3cff */
[----:B--2---:R-:W-:-:S04]  /*3810*/  SHF.L.U32 R3, R2, 0x1f, RZ ;  /* 0x0000001f02037819 */ /* 0x004fc800000006ff */
[----:B------:R-:W1:Y:S02]  /*3820*/  SYNCS.PHASECHK.TRANS64.TRYWAIT P0, [UR6], R3 ;  /* 0x00000003ff0075a7 */ /* 0x000e640008001106 */
[----:B-1----:R-:W-:Y:S05]  /*3830*/  @!P0 BRA `(.L_x_65) ;  /* 0x0000003800a08947 */ /* 0x002fea0003800000 */
.L_x_129:
        /* <DEDUP_REMOVED lines=9> */
.L_x_131:
[----:B------:R-:W-:-:S04]  /*38d0*/  UIADD3 UR7, UPT, UPT, UR7, 0x1, URZ ;  /* 0x0000000107077890 */ /* 0x000fc8000fffe0ff */
[----:B------:R-:W-:-:S04]  /*38e0*/  UISETP.NE.AND UP0, UPT, UR7, 0x4, UPT ;  /* 0x000000040700788c */ /* 0x000fc8000bf05270 */
[----:B------:R-:W-:Y:S02]  /*38f0*/  USEL UR6, URZ, 0x1, UP0 ;  /* 0x00000001ff067887 */ /* 0x000fe40008000000 */
[----:B------:R-:W-:-:S04]  /*3900*/  USEL UR7, UR7, URZ, UP0 ;  /* 0x000000ff07077287 */ /* 0x000fc80008000000 */
[----:B------:R-:W-:Y:S01]  /*3910*/  ULEA UR7, UR7, UR5, 0x3 ;  /* 0x0000000507077291 */ /* 0x000fe2000f8e18ff */
[----:B-1----:R-:W-:-:S04]  /*3920*/  LOP3.LUT R3, R2, UR6, RZ, 0x3c, !PT ;  /* 0x0000000602037c12 */ /* 0x002fc8000f8e3cff */
[----:B------:R-:W-:-:S04]  /*3930*/  SHF.L.U32 R3, R3, 0x1f, RZ ;  /* 0x0000001f03037819 */ /* 0x000fc800000006ff */
[----:B------:R-:W1:Y:S02]  /*3940*/  SYNCS.PHASECHK.TRANS64.TRYWAIT P0, [UR7], R3 ;  /* 0x00000003ff0075a7 */ /* 0x000e640008001107 */
[----:B-1----:R-:W-:Y:S05]  /*3950*/  @!P0 BRA `(.L_x_67) ;  /* 0x0000003800888947 */ /* 0x002fea0003800000 */
.L_x_133:
[----:B------:R-:W-:Y:S01]  /*3960*/  NOP ;  /* 0x0000000000007918 */ /* 0x000fe20000000000 */
[----:B-1----:R-:W1:Y:S01]  /*3970*/  LDS R0, [UR4+0x14] ;  /* 0x00001404ff007984 */ /* 0x002e620008000800 */
[----:B------:R-:W-:Y:S01]  /*3980*/  ULOP3.LUT UR6, UR16, 0xffff, URZ, 0xc0, !UPT ;  /* 0x0000ffff10067892 */ /* 0x000fe2000f8ec0ff */
[----:B------:R-:W-:Y:S01]  /*3990*/  UMOV UR8, 0xffff ;  /* 0x0000ffff00087882 */ /* 0x000fe20000000000 */
[----:B------:R-:W-:Y:S02]  /*39a0*/  UMOV UR5, 0x1 ;  /* 0x0000000100057882 */ /* 0x000fe40000000000 */
[----:B------:R-:W-:-:S04]  /*39b0*/  USHF.R.U32.HI UR6, URZ, 0x5, UR6 ;  /* 0x00000005ff067899 */ /* 0x000fc80008011606 */
[----:B------:R-:W-:Y:S02]  /*39c0*/  USHF.L.U32 UR8, UR8, UR6, URZ ;  /* 0x0000000608087299 */ /* 0x000fe400080006ff */
[----:B------:R-:W-:-:S04]  /*39d0*/  USHF.L.U32 UR5, UR5, UR6, URZ ;  /* 0x0000000605057299 */ /* 0x000fc800080006ff */
[----:B-1----:R-:W-:-:S04]  /*39e0*/  LOP3.LUT R0, R0, UR8, RZ, 0xc0, !PT ;  /* 0x0000000800007c12 */ /* 0x002fc8000f8ec0ff */
[----:B------:R-:W-:-:S13]  /*39f0*/  ISETP.NE.AND P0, PT, R0, UR8, PT ;  /* 0x0000000800007c0c */ /* 0x000fda000bf05270 */
[----:B------:R-:W-:Y:S05]  /*3a00*/  @P0 BRA `(.L_x_68) ;  /* 0x0000000000580947 */ /* 0x000fea0003800000 */
[----:B------:R-:W1:Y:S02]  /*3a10*/  LDS R0, [UR4+0x18] ;  /* 0x00001804ff007984 */ /* 0x000e640008000800 */
[----:B-1----:R-:W-:-:S04]  /*3a20*/  LOP3.LUT R0, R0, UR5, RZ, 0xc0, !PT ;  /* 0x0000000500007c12 */ /* 0x002fc8000f8ec0ff */
[----:B------:R-:W-:-:S13]  /*3a30*/  ISETP.NE.AND P0, PT, R0, UR5, PT ;  /* 0x0000000500007c0c */ /* 0x000fda000bf05270 */
[----:B------:R-:W-:Y:S05]  /*3a40*/  @P0 BRA `(.L_x_69) ;  /* 0x00000000003c0947 */ /* 0x000fea0003800000 */
[----:B------:R-:W1:Y:S01]  /*3a50*/  S2R R2, SR_LANEID ;  /* 0x0000000000027919 */ /* 0x000e620000000000 */
[----:B------:R-:W-:Y:S01]  /*3a60*/  ULOP3.LUT UR8, URZ, UR8, URZ, 0x33, !UPT ;  /* 0x00000008ff087292 */ /* 0x000fe2000f8e33ff */
[----:B------:R-:W-:Y:S01]  /*3a70*/  LOP3.LUT R4, RZ, UR5, RZ, 0x33, !PT ;  /* 0x00000005ff047c12 */ /* 0x000fe2000f8e33ff */
[----:B------:R-:W-:Y:S02]  /*3a80*/  VOTEU.ANY UR7, UPT, PT ;  /* 0x0000000000077886 */ /* 0x000fe400038e0100 */
[----:B------:R-:W-:Y:S01]  /*3a90*/  UFLO.U32 UR7, UR7 ;  /* 0x00000007000772bd */ /* 0x000fe200080e0000 */
[----:B------:R-:W2:Y:S01]  /*3aa0*/  REDUX UR5, R4 ;  /* 0x00000000040573c4 */ /* 0x000ea20000000000 */
[----:B------:R-:W-:-:S06]  /*3ab0*/  IMAD.U32 R0, RZ, RZ, UR8 ;  /* 0x00000008ff007e24 */ /* 0x000fcc000f8e00ff */
[----:B------:R4:W-:Y:S01]  /*3ac0*/  UTCATOMSWS.AND URZ, UR8 ;  /* 0x0000000800ff79e3 */ /* 0x0009e20008000000 */
[----:B------:R-:W3:Y:S01]  /*3ad0*/  REDUX UR6, R0 ;  /* 0x00000000000673c4 */ /* 0x000ee20000000000 */
[----:B-1----:R-:W-:Y:S01]  /*3ae0*/  ISETP.EQ.U32.AND P0, PT, R2, UR7, PT ;  /* 0x0000000702007c0c */ /* 0x002fe2000bf02070 */
[----:B--2---:R-:W-:Y:S01]  /*3af0*/  IMAD.U32 R2, RZ, RZ, UR5 ;  /* 0x00000005ff027e24 */ /* 0x004fe2000f8e00ff */
[----:B---3--:R-:W-:-:S11]  /*3b00*/  MOV R3, UR6 ;  /* 0x0000000600037c02 */ /* 0x008fd60008000f00 */
[----:B------:R4:W-:Y:S04]  /*3b10*/  @P0 ATOMS.AND RZ, [UR4+0x14], R3 ;  /* 0x00001403ffff098c */ /* 0x0009e8000a800004 */
[----:B------:R4:W-:Y:S01]  /*3b20*/  @P0 ATOMS.AND RZ, [UR4+0x18], R2 ;  /* 0x00001802ffff098c */ /* 0x0009e2000a800004 */
[----:B------:R-:W-:Y:S05]  /*3b30*/  BRA `(.L_x_70) ;  /* 0x0000000000147947 */ /* 0x000fea0003800000 */
.L_x_69:
[----:B------:R-:W-:Y:S02]  /*3b40*/  MOV R2, 0x3b60 ;  /* 0x00003b6000027802 */ /* 0x000fe40000000f00 */
[----:B---3-5:R-:W-:Y:S05]  /*3b50*/  CALL.REL.NOINC `($__internal_0_$__cuda_sm10x_tcgen05_guardrail_trap_col_being_dealloced_not_returned_by_alloc) ;  /* 0x0000003800a47944 */ /* 0x028fea0003c00000 */
[----:B------:R-:W-:Y:S05]  /*3b60*/  BRA `(.L_x_70) ;  /* 0x0000000000087947 */ /* 0x000fea0003800000 */
.L_x_68:
[----:B------:R-:W-:Y:S02]  /*3b70*/  MOV R2, 0x3b90 ;  /* 0x00003b9000027802 */ /* 0x000fe40000000f00 */
[----:B---3-5:R-:W-:Y:S05]  /*3b80*/  CALL.REL.NOINC `($__internal_2_$__cuda_sm10x_tcgen05_guardrail_trap_unallocated_columns_being_dealloced) ;  /* 0x0000003800b07944 */ /* 0x028fea0003c00000 */
.L_x_70:
[----:B------:R-:W-:Y:S01]  /*3b90*/  NOP ;  /* 0x0000000000007918 */ /* 0x000fe20000000000 */
[----:B----4-:R-:W-:Y:S05]  /*3ba0*/  EXIT ;  /* 0x000000000000794d */ /* 0x010fea0003800000 */
.L_x_52:
[----:B------:R-:W-:-:S09]  /*3bb0*/  UISETP.NE.OR UP2, UPT, UR8, 0x3, !UP2 ;  /* 0x000000030800788c */ /* 0x000fd2000d745670 */
[----:B------:R-:W-:Y:S05]  /*3bc0*/  BRA.U UP2, `(.L_x_71) ;  /* 0x0000000902c87547 */ /* 0x000fea000b800000 */
[----:B------:R-:W1:Y:S01]  /*3bd0*/  LDCU.64 UR6, c[0x0][0x888] ;  /* 0x00011100ff0677ac */ /* 0x000e620008000a00 */
[----:B------:R-:W2:Y:S01]  /*3be0*/  LDC R0, c[0x0][0xb30] ;  /* 0x0002cc00ff007b82 */ /* 0x000ea20000000800 */
[----:B------:R-:W-:Y:S01]  /*3bf0*/  IMAD.MOV.U32 R30, RZ, RZ, 0x1 ;  /* 0x00000001ff1e7424 */ /* 0x000fe200078e00ff */
[----:B------:R-:W-:Y:S01]  /*3c00*/  CS2R R28, SRZ ;  /* 0x00000000001c7805 */ /* 0x000fe2000001ff00 */
[----:B------:R-:W4:Y:S01]  /*3c10*/  LDCU.64 UR4, c[0x0][0x890] ;  /* 0x00011200ff0477ac */ /* 0x000f220008000a00 */
[----:B------:R-:W-:Y:S01]  /*3c20*/  IMAD.MOV.U32 R25, RZ, RZ, 0x2000 ;  /* 0x00002000ff197424 */ /* 0x000fe200078e00ff */
[----:B------:R-:W-:-:S03]  /*3c30*/  UMOV UR8, 0x400 ;  /* 0x0000040000087882 */ /* 0x000fc60000000000 */
[----:B------:R-:W3:Y:S01]  /*3c40*/  LDC R19, c[0x0][0x370] ;  /* 0x0000dc00ff137b82 */ /* 0x000ee20000000800 */
[----:B------:R-:W-:-:S07]  /*3c50*/  UPLOP3.LUT UP1, UPT, UPT, UPT, UPT, 0x40, 0x4 ;  /* 0x000000000004789c */ /* 0x000fce0003f2e870 */
[----:B------:R-:W3:Y:S01]  /*3c60*/  LDC R2, c[0x0][0xb0c] ;  /* 0x0002c300ff027b82 */ /* 0x000ee20000000800 */
[----:B-1----:R-:W-:Y:S02]  /*3c70*/  UISETP.NE.U32.AND UP2, UPT, UR6, URZ, UPT ;  /* 0x000000ff0600728c */ /* 0x002fe4000bf45070 */
[----:B------:R-:W-:Y:S02]  /*3c80*/  ULEA UR6, UR37, UR8, 0x18 ;  /* 0x0000000825067291 */ /* 0x000fe4000f8ec0ff */
[----:B------:R-:W-:Y:S02]  /*3c90*/  UISETP.NE.AND.EX UP2, UPT, UR7, URZ, UPT, UP2 ;  /* 0x000000ff0700728c */ /* 0x000fe4000bf45320 */
[----:B------:R-:W-:Y:S01]  /*3ca0*/  UIADD3 UR7, UPT, UPT, UR6, 0x80, URZ ;  /* 0x0000008006077890 */ /* 0x000fe2000fffe0ff */
[----:B------:R-:W1:Y:S01]  /*3cb0*/  LDC R18, c[0x0][0xb20] ;  /* 0x0002c800ff127b82 */ /* 0x000e620000000800 */
[----:B----4-:R-:W-:Y:S01]  /*3cc0*/  UISETP.NE.U32.AND UP3, UPT, UR4, URZ, UPT ;  /* 0x000000ff0400728c */ /* 0x010fe2000bf65070 */
[----:B--2---:R-:W-:Y:S01]  /*3cd0*/  ISETP.NE.AND P1, PT, R0, 0x1, PT ;  /* 0x000000010000780c */ /* 0x004fe20003f25270 */
[----:B------:R-:W-:-:S02]  /*3ce0*/  UPRMT UR37, UR37, 0x654, UR7 ;  /* 0x0000065425257896 */ /* 0x000fc40008000007 */
[----:B------:R-:W-:-:S03]  /*3cf0*/  UISETP.NE.AND.EX UP3, UPT, UR5, URZ, UPT, UP3 ;  /* 0x000000ff0500728c */ /* 0x000fc6000bf65330 */
[----:B------:R-:W2:Y:S08]  /*3d00*/  LDC.64 R32, c[0x0][0x348] ;  /* 0x0000d200ff207b82 */ /* 0x000eb00000000a00 */
[----:B------:R-:W4:Y:S08]  /*3d10*/  LDC.64 R16, c[0x0][0xb10] ;  /* 0x0002c400ff107b82 */ /* 0x000f300000000a00 */
[----:B------:R-:W1:Y:S08]  /*3d20*/  LDC.64 R6, c[0x0][0xb18] ;  /* 0x0002c600ff067b82 */ /* 0x000e700000000a00 */
[----:B------:R-:W1:Y:S08]  /*3d30*/  LDC.64 R4, c[0x0][0xb28] ;  /* 0x0002ca00ff047b82 */ /* 0x000e700000000a00 */
[----:B---3--:R-:W1:Y:S02]  /*3d40*/  LDC R24, c[0x0][0x374] ;  /* 0x0000dd00ff187b82 */ /* 0x008e640000000800 */
.L_x_79:
[C---:B------:R-:W-:Y:S02]  /*3d50*/  LEA R0, R29.reuse, UR6, 0x3 ;  /* 0x000000061d007c11 */ /* 0x040fe4000f8e18ff */
[----:B------:R-:W-:Y:S02]  /*3d60*/  SHF.L.U32 R3, R28, 0x1f, RZ ;  /* 0x0000001f1c037819 */ /* 0x000fe400000006ff */
[----:B------:R-:W-:Y:S02]  /*3d70*/  LEA R20, R29, UR6, 0x4 ;  /* 0x000000061d147c11 */ /* 0x000fe4000f8e20ff */
[----:B---3--:R-:W3:Y:S02]  /*3d80*/  SYNCS.PHASECHK.TRANS64.TRYWAIT P0, [R0+URZ+0xa0], R3 ;  /* 0x0000a003000075a7 */ /* 0x008ee400080011ff */
[----:B---3--:R-:W-:Y:S05]  /*3d90*/  @!P0 BRA `(.L_x_72) ;  /* 0x0000003400908947 */ /* 0x008fea0003800000 */
.L_x_134:
[----:B------:R-:W-:Y:S01]  /*3da0*/  ISETP.GE.AND P0, PT, R72, 0x1, PT ;  /* 0x000000014800780c */ /* 0x000fe20003f06270 */
[----:B------:R-:W1:Y:S01]  /*3db0*/  LDS.128 R20, [R20+0x130] ;  /* 0x0001300014147984 */ /* 0x000e620000000c00 */
[----:B------:R-:W-:Y:S01]  /*3dc0*/  ISETP.NE.U32.AND P4, PT, RZ, UR4, PT ;  /* 0x00000004ff007c0c */ /* 0x000fe2000bf85070 */
[----:B---3--:R-:W-:Y:S01]  /*3dd0*/  VIADD R0, R0, 0xb0 ;  /* 0x000000b000007836 */ /* 0x008fe20000000000 */
[----:B------:R-:W-:Y:S02]  /*3de0*/  SHF.L.U32 R26, R30, 0x1f, RZ ;  /* 0x0000001f1e1a7819 */ /* 0x000fe400000006ff */
[----:B------:R-:W-:Y:S02]  /*3df0*/  ISETP.NE.AND.EX P4, PT, RZ, UR5, PT, P4 ;  /* 0x00000005ff007c0c */ /* 0x000fe4000bf85340 */
[----:B------:R-:W-:Y:S01]  /*3e00*/  PRMT R0, RZ, 0x654, R0 ;  /* 0x00000654ff007816 */ /* 0x000fe20000000000 */
[----:B------:R-:W-:Y:S01]  /*3e10*/  @!PT LDS RZ, [RZ] ;  /* 0x00000000fffff984 */ /* 0x000fe20000000800 */
[----:B------:R-:W-:Y:S01]  /*3e20*/  @!PT LDS RZ, [RZ] ;  /* 0x00000000fffff984 */ /* 0x000fe20000000800 */
[----:B------:R-:W-:Y:S01]  /*3e30*/  @!PT LDS RZ, [RZ] ;  /* 0x00000000fffff984 */ /* 0x000fe20000000800 */
[----:B------:R-:W-:Y:S01]  /*3e40*/  @!PT LDS RZ, [RZ] ;  /* 0x00000000fffff984 */ /* 0x000fe20000000800 */
[----:B------:R3:W-:Y:S06]  /*3e50*/  MEMBAR.ALL.CTA ;  /* 0x0000000000007992 */ /* 0x0007ec0000008000 */
[----:B---3--:R-:W3:Y:S02]  /*3e60*/  FENCE.VIEW.ASYNC.S ;  /* 0x00000000000073c6 */ /* 0x008ee40000000000 */
[----:B---3--:R3:W-:Y:S01]  /*3e70*/  SYNCS.ARRIVE.TRANS64.RED.A1T0 RZ, [R0+URZ], RZ ;  /* 0x000000ff00ff79a7 */ /* 0x0087e200081004ff */
[----:B-1----:R-:W-:Y:S11]  /*3e80*/  LOP3.LUT P3, RZ, R22, 0x1, RZ, 0xc0, !PT ;  /* 0x0000000116ff7812 */ /* 0x002ff6000786c0ff */
[----:B------:R-:W-:Y:S02]  /*3e90*/  @!UPT UIADD3 URZ, UPT, UPT, URZ, URZ, URZ ;  /* 0x000000fffffff290 */ /* 0x000fe4000fffe0ff */
[----:B------:R-:W-:Y:S02]  /*3ea0*/  @P3 MOV R13, R20 ;  /* 0x00000014000d3202 */ /* 0x000fe40000000f00 */
[----:B------:R-:W-:Y:S01]  /*3eb0*/  @P3 LOP3.LUT R8, R21, 0xffff, RZ, 0xc0, !PT ;  /* 0x0000ffff15083812 */ /* 0x000fe200078ec0ff */
[----:B---3--:R-:W-:Y:S06]  /*3ec0*/  @!P0 BRA `(.L_x_73) ;  /* 0x0000000000a48947 */ /* 0x008fec0003800000 */
[----:B------:R-:W-:Y:S01]  /*3ed0*/  IMAD.HI.U32 R31, R24, R7, RZ ;  /* 0x00000007181f7227 */ /* 0x000fe200078e00ff */
[----:B------:R-:W-:Y:S02]  /*3ee0*/  ISETP.NE.AND P0, PT, R6, 0x1, PT ;  /* 0x000000010600780c */ /* 0x000fe40003f05270 */
[----:B------:R-:W-:Y:S01]  /*3ef0*/  ISETP.NE.AND P2, PT, R72, 0x1, PT ;  /* 0x000000014800780c */ /* 0x000fe20003f45270 */
[----:B----4-:R-:W-:Y:S01]  /*3f00*/  IMAD.HI.U32 R34, R19, R16, RZ ;  /* 0x0000001013227227 */ /* 0x010fe200078e00ff */
[----:B------:R-:W-:Y:S02]  /*3f10*/  SHF.R.U32.HI R31, RZ, R18, R31 ;  /* 0x00000012ff1f7219 */ /* 0x000fe4000001161f */
[----:B------:R-:W-:Y:S01]  /*3f20*/  ISETP.NE.AND P5, PT, R2, 0x1, PT ;  /* 0x000000010200780c */ /* 0x000fe20003fa5270 */
[----:B------:R-:W-:Y:S01]  /*3f30*/  IMAD.HI.U32 R36, R13, R16, RZ ;  /* 0x000000100d247227 */ /* 0x000fe200078e00ff */
[----:B------:R-:W-:Y:S02]  /*3f40*/  SHF.R.U32.HI R34, RZ, R17, R34 ;  /* 0x00000011ff227219 */ /* 0x000fe40000011622 */
[----:B------:R-:W-:Y:S01]  /*3f50*/  SEL R3, R24, R31, !P0 ;  /* 0x0000001f18037207 */ /* 0x000fe20004000000 */
[C---:B------:R-:W-:Y:S01]  /*3f60*/  IMAD.HI.U32 R31, R8.reuse, R7, RZ ;  /* 0x00000007081f7227 */ /* 0x040fe200078e00ff */
[----:B------:R-:W-:Y:S02]  /*3f70*/  SEL R11, R19, R34, !P5 ;  /* 0x00000022130b7207 */ /* 0x000fe40006800000 */
[----:B------:R-:W-:Y:S01]  /*3f80*/  SHF.R.U32.HI R36, RZ, R17, R36 ;  /* 0x00000011ff247219 */ /* 0x000fe20000011624 */
[----:B------:R-:W-:Y:S01]  /*3f90*/  IMAD.HI.U32 R38, R3, R4, RZ ;  /* 0x0000000403267227 */ /* 0x000fe200078e00ff */
[----:B------:R-:W-:Y:S03]  /*3fa0*/  SHF.R.U32.HI R31, RZ, R18, R31 ;  /* 0x00000012ff1f7219 */ /* 0x000fe6000001161f */
[----:B------:R-:W-:Y:S01]  /*3fb0*/  IMAD.HI.U32 R34, R11, R4, RZ ;  /* 0x000000040b227227 */ /* 0x000fe200078e00ff */
[----:B------:R-:W-:Y:S02]  /*3fc0*/  @P2 SHF.R.U32.HI R3, RZ, R5, R38 ;  /* 0x00000005ff032219 */ /* 0x000fe40000011626 */
[----:B------:R-:W-:Y:S02]  /*3fd0*/  SEL R9, R8, R31, !P0 ;  /* 0x0000001f08097207 */ /* 0x000fe40004000000 */
[----:B------:R-:W-:Y:S01]  /*3fe0*/  @P2 SHF.R.U32.HI R11, RZ, R5, R34 ;  /* 0x00000005ff0b2219 */ /* 0x000fe20000011622 */
[C---:B------:R-:W-:Y:S01]  /*3ff0*/  IMAD R10, R72.reuse, R3, RZ ;  /* 0x00000003480a7224 */ /* 0x040fe200078e02ff */
[----:B------:R-:W-:Y:S01]  /*4000*/  SEL R3, R13, R36, !P5 ;  /* 0x000000240d037207 */ /* 0x000fe20006800000 */
[C---:B------:R-:W-:Y:S03]  /*4010*/  IMAD.HI.U32 R14, R9.reuse, R4, RZ ;  /* 0x00000004090e7227 */ /* 0x040fe600078e00ff */
[----:B------:R-:W-:Y:S01]  /*4020*/  ISETP.GE.AND P0, PT, R9, R10, PT ;  /* 0x0000000a0900720c */ /* 0x000fe20003f06270 */
[C---:B------:R-:W-:Y:S01]  /*4030*/  IMAD R12, R72.reuse, R11, RZ ;  /* 0x0000000b480c7224 */ /* 0x040fe200078e02ff */
[-C--:B------:R-:W-:Y:S04]  /*4040*/  SHF.R.U32.HI R14, RZ, R5.reuse, R14 ;  /* 0x00000005ff0e7219 */ /* 0x080fe8000001160e */
[----:B------:R-:W-:Y:S02]  /*4050*/  ISETP.GE.OR P0, PT, R3, R12, P0 ;  /* 0x0000000c0300720c */ /* 0x000fe40000706670 */
[----:B------:R-:W-:Y:S05]  /*4060*/  SEL R15, R9, R14, !P2 ;  /* 0x0000000e090f7207 */ /* 0x000fea0005000000 */
[----:B------:R-:W-:Y:S04]  /*4070*/  IMAD.MOV R14, RZ, RZ, -R15 ;  /* 0x000000ffff0e7224 */ /* 0x000fe800078e0a0f */
[----:B------:R-:W-:Y:S02]  /*4080*/  IMAD R14, R72, R14, R9 ;  /* 0x0000000e480e7224 */ /* 0x000fe400078e0209 */
[C---:B------:R-:W-:Y:S05]  /*4090*/  @!P0 IMAD.HI.U32 R10, R3.reuse, R4, RZ ;  /* 0x00000004030a8227 */ /* 0x040fea00078e00ff */
[----:B------:R-:W-:Y:S04]  /*40a0*/  @!P0 SHF.R.U32.HI R10, RZ, R5, R10 ;  /* 0x00000005ff0a8219 */ /* 0x000fe8000001160a */
[----:B------:R-:W-:Y:S01]  /*40b0*/  @!P0 SEL R0, R3, R10, !P2 ;  /* 0x0000000a03008207 */ /* 0x000fe20005000000 */
[----:B------:R-:W-:Y:S03]  /*40c0*/  IMAD.MOV R10, RZ, RZ, -R3 ;  /* 0x000000ffff0a7224 */ /* 0x000fe600078e0a03 */
[----:B------:R-:W-:Y:S01]  /*40d0*/  @!P0 IADD3 R15, PT, PT, R15, -R0, RZ ;  /* 0x800000000f0f8210 */ /* 0x000fe20007ffe0ff */
[----:B------:R-:W-:Y:S01]  /*40e0*/  @!P0 IMAD R0, R11, R14, R0 ;  /* 0x0000000e0b008224 */ /* 0x000fe200078e0200 */
[----:B------:R-:W-:Y:S01]  /*40f0*/  IADD3 R11, PT, PT, -R9, RZ, RZ ;  /* 0x000000ff090b7210 */ /* 0x000fe20007ffe1ff */
[----:B------:R-:W-:Y:S02]  /*4100*/  IMAD R13, R2, R10, R13 ;  /* 0x0000000a020d7224 */ /* 0x000fe400078e020d */
[----:B------:R-:W-:Y:S02]  /*4110*/  @!P0 IMAD R9, R15, R72, R3 ;  /* 0x000000480f098224 */ /* 0x000fe400078e0203 */
[----:B------:R-:W-:Y:S02]  /*4120*/  @!P0 IMAD.MOV.U32 R3, RZ, RZ, R0 ;  /* 0x000000ffff038224 */ /* 0x000fe400078e0000 */
[----:B------:R-:W-:Y:S02]  /*4130*/  IMAD R8, R6, R11, R8 ;  /* 0x0000000b06087224 */ /* 0x000fe400078e0208 */
[----:B------:R-:W-:Y:S02]  /*4140*/  IMAD R13, R3, R2, R13 ;  /* 0x00000002030d7224 */ /* 0x000fe400078e020d */
[----:B------:R-:W-:Y:S02]  /*4150*/  IMAD R8, R9, R6, R8 ;  /* 0x0000000609087224 */ /* 0x000fe400078e0208 */
.L_x_73:
[----:B------:R-:W-:Y:S05]  /*4160*/  BRA.U UP1, `(.L_x_74) ;  /* 0x0000000101107547 */ /* 0x000fea000b800000 */
[----:B------:R-:W-:Y:S04]  /*4170*/  MOV R0, UR13 ;  /* 0x0000000d00007c02 */ /* 0x000fe80008000f00 */
[----:B------:R-:W-:Y:S04]  /*4180*/  SHF.L.U32 R3, R0, 0x1f, RZ ;  /* 0x0000001f00037819 */ /* 0x000fe800000006ff */
[----:B------:R-:W1:Y:S02]  /*4190*/  SYNCS.PHASECHK.TRANS64.TRYWAIT P0, [UR6+0x98], R3 ;  /* 0x00009803ff0075a7 */ /* 0x000e640008001106 */
[----:B-1----:R-:W-:Y:S05]  /*41a0*/  @!P0 BRA `(.L_x_75) ;  /* 0x0000003000a08947 */ /* 0x002fea0003800000 */
.L_x_74:
[----:B------:R-:W-:Y:S05]  /*41b0*/  BRA.U !UP3, `(.L_x_76) ;  /* 0x000000010b347547 */ /* 0x000fea000b800000 */
[----:B------:R-:W-:Y:S01]  /*41c0*/  UPLOP3.LUT UP0, UPT, UPT, UPT, UP2, 0x80, 0x8 ;  /* 0x000000000008789c */ /* 0x000fe20003f0f020 */
[----:B-1----:R-:W-:Y:S02]  /*41d0*/  HFMA2 R0, -RZ, RZ, 0, 5.9604644775390625e-08 ;  /* 0x00000001ff007431 */ /* 0x002fe400000001ff */
[----:B------:R-:W-:Y:S03]  /*41e0*/  IMAD.MOV.U32 R164, RZ, RZ, 0x1 ;  /* 0x00000001ffa47424 */ /* 0x000fe600078e00ff */
[----:B------:R-:W-:Y:S05]  /*41f0*/  PLOP3.LUT P0, PT, PT, PT, UP0, 0x80, 0x8 ;  /* 0x000000000008781c */ /* 0x000fea0003f0f008 */
[----:B------:R-:W1:Y:S01]  /*4200*/  @UP0 LDCU.64 UR8, c[0x0][0x888] ;  /* 0x00011100ff0807ac */ /* 0x000e620008000a00 */
[----:B------:R-:W-:Y:S07]  /*4210*/  @UP0 UIMAD UR7, UR36, UR4, URZ ;  /* 0x00000004240702a4 */ /* 0x000fee000f8e02ff */
[----:B------:R-:W-:Y:S01]  /*4220*/  @!P0 PRMT R164, R0, 0x7610, R164 ;  /* 0x0000761000a48816 */ /* 0x000fe200000000a4 */
[----:B-1----:R-:W-:Y:S03]  /*4230*/  @UP0 UIMAD.WIDE UR8, UR7, 0x4, UR8 ;  /* 0x00000004070808a5 */ /* 0x002fe6000f8e0208 */
[----:B------:R-:W1:Y:S03]  /*4240*/  @!UP0 LDCU UR7, c[0x0][0x880] ;  /* 0x00011000ff0787ac */ /* 0x000e660008000800 */
[----:B------:R-:W-:Y:S01]  /*4250*/  IMAD.U32 R10, RZ, RZ, UR8 ;  /* 0x00000008ff0a7e24 */ /* 0x000fe2000f8e00ff */
[----:B------:R-:W-:Y:S05]  /*4260*/  MOV R11, UR9 ;  /* 0x00000009000b7c02 */ /* 0x000fea0008000f00 */
[----:B-----5:R3:W5:Y:S02]  /*4270*/  @P0 LDG.E R81, desc[UR40][R10.64] ;  /* 0x000000280a510981 */ /* 0x020764000c1e1900 */
[----:B-1-3--:R-:W-:Y:S07]  /*4280*/  @!P0 IMAD.U32 R81, RZ, RZ, UR7 ;  /* 0x00000007ff518e24 */ /* 0x00afee000f8e00ff */
.L_x_76:
[----:B-----5:R-:W-:Y:S01]  /*4290*/  @!P4 FSETP.EQ.AND P5, PT, R81, RZ, PT ;  /* 0x000000ff5100c20b */ /* 0x020fe20003fa2000 */
[----:B------:R-:W-:Y:S01]  /*42a0*/  @!UPT UIADD3 URZ, UPT, UPT, URZ, URZ, URZ ;  /* 0x000000fffffff290 */ /* 0x000fe2000fffe0ff */
[----:B------:R-:W-:Y:S11]  /*42b0*/  @!P4 BRA `(.L_x_77) ;  /* 0x000000000014c947 */ /* 0x000ff60003800000 */
[----:B------:R-:W-:Y:S02]  /*42c0*/  LOP3.LUT P0, RZ, R164, 0xff, RZ, 0xc0, !PT ;  /* 0x000000ffa4ff7812 */ /* 0x000fe4000780c0ff */
[----:B------:R-:W-:Y:S04]  /*42d0*/  PLOP3.LUT P5, PT, PT, PT, UP0, 0x80, 0x8 ;  /* 0x000000000008781c */ /* 0x000fe80003faf008 */
[----:B------:R-:W-:Y:S07]  /*42e0*/  PLOP3.LUT P5, PT, P5, PT, PT, 0x8, 0x80 ;  /* 0x000000000080781c */ /* 0x000fee0002fae170 */
[----:B------:R-:W-:Y:S11]  /*42f0*/  @P0 FSETP.EQ.AND P5, PT, R81, RZ, PT ;  /* 0x000000ff5100020b */ /* 0x000ff60003fa2000 */
[----:B------:R-:W-:Y:S02]  /*4300*/  @!UPT UIADD3 URZ, UPT, UPT, URZ, URZ, URZ ;  /* 0x000000fffffff290 */ /* 0x000fe4000fffe0ff */
.L_x_77:
[----:B------:R-:W3:Y:S01]  /*4310*/  SYNCS.PHASECHK.TRANS64.TRYWAIT P4, [UR6+0x88], R26 ;  /* 0x0000881aff0075a7 */ /* 0x000ee20008081106 */
[----:B------:R-:W-:Y:S01]  /*4320*/  @P3 SHF.R.U32.HI R27, RZ, 0x10, R21 ;  /* 0x00000010ff1b3819 */ /* 0x000fe20000011615 */
[----:B------:R-:W-:Y:S01]  /*4330*/  VIADD R29, R29, 0x1 ;  /* 0x000000011d1d7836 */ /* 0x000fe20000000000 */
[----:B------:R-:W5:Y:S08]  /*4340*/  LDC.64 R14, c[0x0][0xb10] ;  /* 0x0002c400ff0e7b82 */ /* 0x000f700000000a00 */
[----:B------:R-:W2:Y:S08]  /*4350*/  LDC.64 R10, c[0x0][0xb18] ;  /* 0x0002c600ff0a7b82 */ /* 0x000eb00000000a00 */
[----:B-1----:R-:W1:Y:S08]  /*4360*/  @!P1 LDC R0, c[0x0][0xb20] ;  /* 0x0002c800ff009b82 */ /* 0x002e700000000800 */
[----:B------:R-:W4:Y:S01]  /*4370*/  @!P1 LDC R3, c[0x0][0xb0c] ;  /* 0x0002c300ff039b82 */ /* 0x000f220000000800 */
[----:B-----5:R-:W-:Y:S05]  /*4380*/  @!P1 IMAD.HI.U32 R14, R13, R14, RZ ;  /* 0x0000000e0d0e9227 */ /* 0x020fea00078e00ff */
[----:B------:R-:W-:Y:S01]  /*4390*/  @!P1 SHF.R.U32.HI R14, RZ, R15, R14 ;  /* 0x0000000fff0e9219 */ /* 0x000fe2000001160e */
[----:B--2---:R-:W-:Y:S01]  /*43a0*/  @!P1 IMAD.HI.U32 R11, R8, R11, RZ ;  /* 0x0000000b080b9227 */ /* 0x004fe200078e00ff */
[----:B------:R-:W-:Y:S04]  /*43b0*/  @!P1 ISETP.NE.AND P0, PT, R10, 0x1, PT ;  /* 0x000000010a00980c */ /* 0x000fe80003f05270 */
[----:B-1----:R-:W-:Y:S02]  /*43c0*/  @!P1 SHF.R.U32.HI R9, RZ, R0, R11 ;  /* 0x00000000ff099219 */ /* 0x002fe4000001160b */
[----:B----4-:R-:W-:Y:S02]  /*43d0*/  @!P1 ISETP.NE.AND P2, PT, R3, 0x1, PT ;  /* 0x000000010300980c */ /* 0x010fe40003f45270 */
[----:B------:R-:W-:Y:S02]  /*43e0*/  @!P1 SEL R9, R8, R9, !P0 ;  /* 0x0000000908099207 */ /* 0x000fe40004000000 */
[----:B------:R-:W-:Y:S02]  /*43f0*/  ELECT P0, URZ, PT ;  /* 0x0000000000ff782f */ /* 0x000fe40003800000 */
[----:B------:R-:W-:Y:S05]  /*4400*/  @!P1 SEL R14, R13, R14, !P2 ;  /* 0x0000000e0d0e9207 */ /* 0x000fea0005000000 */
[----:B------:R-:W-:Y:S02]  /*4410*/  @!P1 IMAD.IADD R0, R9, 0x1, -R14 ;  /* 0x0000000109009824 */ /* 0x000fe400078e0a0e */
[----:B------:R-:W-:Y:S02]  /*4420*/  @!P1 IMAD.IADD R9, R14, 0x1, -R9 ;  /* 0x000000010e099824 */ /* 0x000fe400078e0a09 */
[----:B------:R-:W-:Y:S02]  /*4430*/  @!P1 IMAD R13, R0, R3, R13 ;  /* 0x00000003000d9224 */ /* 0x000fe400078e020d */
[----:B------:R-:W-:Y:S01]  /*4440*/  @!P1 IMAD R8, R9, R10, R8 ;  /* 0x0000000a09089224 */ /* 0x000fe200078e0208 */
[----:B---3--:R-:W-:Y:S06]  /*4450*/  @!P4 BRA `(.L_x_78) ;  /* 0x00000030000cc947 */ /* 0x008fec0003800000 */
.L_x_137:
[----:B------:R-:W-:Y:S01]  /*4460*/  PLOP3.LUT P5, PT, P5, P0, PT, 0xf2, 0x2f ;  /* 0x00000000002f781c */ /* 0x000fe20002fa1e72 */
[----:B------:R-:W-:Y:S01]  /*4470*/  UMOV UR14, 0x0 ;  /* 0x00000000000e7882 */ /* 0x000fe20000000000 */
[----:B------:R-:W-:Y:S01]  /*4480*/  LOP3.LUT R30, R30, 0x1, RZ, 0x3c, !PT ;  /* 0x000000011e1e7812 */ /* 0x000fe200078e3cff */
[----:B------:R-:W-:Y:S01]  /*4490*/  UMOV UR15, 0x10000000 ;  /* 0x10000000000f7882 */ /* 0x000fe20000000000 */
[----:B------:R-:W-:Y:S01]  /*44a0*/  UMOV UR12, UR36 ;  /* 0x00000024000c7c82 */ /* 0x000fe20008000000 */
[----:B------:R-:W-:Y:S08]  /*44b0*/  @P3 R2UR UR36, R27 ;  /* 0x000000001b2432ca */ /* 0x000ff000000e0000 */
[----:B-1----:R-:W-:Y:S01]  /*44c0*/  @!P5 IADD3 R3, P0, PT, R32, 0x580, RZ ;  /* 0x000005802003d810 */ /* 0x002fe20007f1e0ff */
[----:B------:R-:W-:Y:S01]  /*44d0*/  @!P5 IMAD.SHL.U32 R155, R155, 0x40, RZ ;  /* 0x000000409b9bd824 */ /* 0x000fe200078e00ff */
[----:B------:R-:W-:Y:S01]  /*44e0*/  VOTEU.ALL UP1, P5 ;  /* 0x0000000000ff7886 */ /* 0x000fe20002820000 */
[----:B------:R-:W-:Y:S01]  /*44f0*/  @!P5 IMAD.SHL.U32 R165, R165, 0x80, RZ ;  /* 0x00000080a5a5d824 */ /* 0x000fe200078e00ff */
[----:B------:R-:W-:Y:S01]  /*4500*/  @!P5 R2UR UR8, R3 ;  /* 0x000000000308d2ca */ /* 0x000fe200000e0000 */
[----:B------:R-:W-:Y:S01]  /*4510*/  @!P5 IMAD.X R0, RZ, RZ, R33, P0 ;  /* 0x000000ffff00d224 */ /* 0x000fe200000e0621 */
[----:B------:R-:W-:Y:S01]  /*4520*/  @!P5 R2UR UR10, R155 ;  /* 0x000000009b0ad2ca */ /* 0x000fe200000e0000 */
[----:B------:R-:W-:Y:S01]  /*4530*/  @!UP1 UIADD3 UR9, UPT, UPT, UR6, 0x80, URZ ;  /* 0x0000008006099890 */ /* 0x000fe2000fffe0ff */
[----:B------:R-:W-:Y:S01]  /*4540*/  @!P5 R2UR UR11, R165 ;  /* 0x00000000a50bd2ca */ /* 0x000fe200000e0000 */
[----:B------:R-:W-:Y:S01]  /*4550*/  IMAD.IADD R155, R8, 0x1, R143 ;  /* 0x00000001089b7824 */ /* 0x000fe200078e028f */
[----:B------:R-:W-:Y:S01]  /*4560*/  @!P5 R2UR UR7, R0 ;  /* 0x000000000007d2ca */ /* 0x000fe200000e0000 */
[----:B------:R-:W-:Y:S01]  /*4570*/  IMAD.IADD R165, R13, 0x1, R154 ;  /* 0x000000010da57824 */ /* 0x000fe200078e029a */
[C---:B------:R-:W-:Y:S04]  /*4580*/  ISETP.NE.AND P0, PT, R29.reuse, 0x2, PT ;  /* 0x000000021d00780c */ /* 0x040fe80003f05270 */
[----:B------:R-:W-:Y:S01]  /*4590*/  SEL R3, RZ, 0x1, P0 ;  /* 0x00000001ff037807 */ /* 0x000fe20000000000 */
[----:B------:R-:W-:Y:S01]  /*45a0*/  IMAD.U32 R10, RZ, RZ, UR8 ;  /* 0x00000008ff0a7e24 */ /* 0x000fe2000f8e00ff */
[----:B------:R-:W-:Y:S01]  /*45b0*/  @!UP1 UIADD3 UR8, UPT, UPT, UR6, 0x200, URZ ;  /* 0x0000020006089890 */ /* 0x000fe2000fffe0ff */
[----:B------:R-:W-:Y:S01]  /*45c0*/  SEL R29, R29, RZ, P0 ;  /* 0x000000ff1d1d7207 */ /* 0x000fe20000000000 */
[----:B------:R-:W-:Y:S01]  /*45d0*/  VOTEU.ALL UP1, P5 ;  /* 0x0000000000ff7886 */ /* 0x000fe20002820000 */
[----:B------:R-:W-:Y:S02]  /*45e0*/  LOP3.LUT R28, R28, R3, RZ, 0x3c, !PT ;  /* 0x000000031c1c7212 */ /* 0x000fe400078e3cff */
[----:B------:R-:W-:Y:S01]  /*45f0*/  IMAD.U32 R11, RZ, RZ, UR7 ;  /* 0x00000007ff0b7e24 */ /* 0x000fe2000f8e00ff */
[----:B------:R-:W-:Y:S04]  /*4600*/  @!P5 R2UR UR16, R10 ;  /* 0x000000000a10d2ca */ /* 0x000fe800000e0000 */
[----:B------:R-:W-:Y:S11]  /*4610*/  @!P5 R2UR UR17, R11 ;  /* 0x000000000b11d2ca */ /* 0x000ff600000e0000 */
[----:B------:R-:W-:Y:S02]  /*4620*/  @!UPT UIADD3 URZ, UPT, UPT, URZ, URZ, URZ ;  /* 0x000000fffffff290 */ /* 0x000fe4000fffe0ff */
[----:B------:R3:W-:Y:S01]  /*4630*/  @!UP1 UTMALDG.3D [UR8], [UR16], desc[UR14] ;  /* 0x00000e08100095b4 */ /* 0x0007e20008011000 */
[----:B------:R3:W-:Y:S01]  /*4640*/  @!P5 SYNCS.ARRIVE.TRANS64.RED.A0TR RZ, [UR6+0x80], R25 ;  /* 0x00008019ffffd9a7 */ /* 0x0007e20008300406 */
[----:B------:R-:W-:Y:S01]  /*4650*/  UPLOP3.LUT UP1, UPT, UPT, UPT, UPT, 0x80, 0x8 ;  /* 0x000000000008789c */ /* 0x000fe20003f2f070 */
[----:B------:R-:W-:Y:S01]  /*4660*/  SYNCS.ARRIVE.TRANS64.RED.A1T0 RZ, [UR37], RZ ;  /* 0x000000ffffff79a7 */ /* 0x000fe20008100425 */
[----:B------:R-:W-:Y:S09]  /*4670*/  @P3 BRA `(.L_x_79) ;  /* 0xfffffff400b43947 */ /* 0x000ff2000383ffff */
[----:B------:R-:W-:Y:S07]  /*4680*/  MOV R0, UR6 ;  /* 0x0000000600007c02 */ /* 0x000fee0008000f00 */
.L_x_80:
[----:B-1----:R-:W-:-:S04]  /*4690*/  SHF.L.U32 R3, R30, 0x1f, RZ ;  /* 0x0000001f1e037819 */ /* 0x002fc800000006ff */
[----:B------:R1:W2:Y:S03]  /*46a0*/  SYNCS.PHASECHK.TRANS64.TRYWAIT P0, [R0+URZ+0x88], R3 ;  /* 0x00008803000075a7 */ /* 0x0002a600080011ff */
[----:B--2---:R-:W-:Y:S05]  /*46b0*/  @!P0 NANOSLEEP.SYNCS 0x989680 ;  /* 0x009896800000895d */ /* 0x004fea0003900000 */
[----:B------:R-:W2:Y:S02]  /*46c0*/  @!P0 SYNCS.PHASECHK.TRANS64 P0, [R0+URZ+0x88], R3 ;  /* 0x00008803000085a7 */ /* 0x000ea400080010ff */
[----:B--23--:R-:W-:Y:S05]  /*46d0*/  @P0 EXIT ;  /* 0x000000000000094d */ /* 0x00cfea0003800000 */
[----:B------:R-:W-:Y:S05]  /*46e0*/  BRA `(.L_x_80) ;  /* 0xfffffffc00e87947 */ /* 0x000fea000383ffff */
.L_x_71:
[----:B------:R-:W-:-:S06]  /*46f0*/  UISETP.GE.AND UP1, UPT, UR8, 0x4, UPT ;  /* 0x000000040800788c */ /* 0x000fcc000bf26270 */
[----:B------:R-:W-:-:S13]  /*4700*/  PLOP3.LUT P0, PT, PT, PT, UP1, 0x80, 0x8 ;  /* 0x000000000008781c */ /* 0x000fda0003f0f018 */
[----:B------:R-:W-:Y:S05]  /*4710*/  @!P0 EXIT ;  /* 0x000000000000894d */ /* 0x000fea0003800000 */
[----:B------:R-:W-:Y:S01]  /*4720*/  BAR.SYNC.DEFER_BLOCKING 0x6, 0xa0 ;  /* 0x0182800000007b1d */ /* 0x000fe20000010000 */
[C---:B------:R-:W-:Y:S02]  /*4730*/  IMAD.SHL.U32 R3, R166.reuse, 0x40, RZ ;  /* 0x00000040a6037824 */ /* 0x040fe400078e00ff */
[----:B------:R-:W-:Y:S02]  /*4740*/  HFMA2 R76, -RZ, RZ, 0, 0 ;  /* 0x00000000ff4c7431 */ /* 0x000fe400000001ff */
[C---:B------:R-:W-:Y:S01]  /*4750*/  IMAD.SHL.U32 R168, R166.reuse, 0x8, RZ ;  /* 0x00000008a6a87824 */ /* 0x040fe200078e00ff */
[----:B------:R-:W-:Y:S01]  /*4760*/  CS2R R174, SRZ ;  /* 0x0000000000ae7805 */ /* 0x000fe2000001ff00 */
[----:B------:R-:W-:Y:S01]  /*4770*/  IMAD.U32 R79, R166, 0x10000, RZ ;  /* 0x00010000a64f7824 */ /* 0x000fe200078e00ff */
[----:B------:R-:W-:Y:S01]  /*4780*/  UMOV UR43, 0x400 ;  /* 0x00000400002b7882 */ /* 0x000fe20000000000 */
[----:B------:R-:W-:Y:S01]  /*4790*/  LOP3.LUT R5, R3, 0x180, RZ, 0xc0, !PT ;  /* 0x0000018003057812 */ /* 0x000fe200078ec0ff */
[----:B------:R-:W-:Y:S01]  /*47a0*/  ULEA UR43, UR37, UR43, 0x18 ;  /* 0x0000002b252b7291 */ /* 0x000fe2000f8ec0ff */
[----:B------:R-:W1:Y:S01]  /*47b0*/  LDC R167, c[0x0][0x370] ;  /* 0x0000dc00ffa77b82 */ /* 0x000e620000000800 */
[----:B------:R-:W-:Y:S01]  /*47c0*/  LOP3.LUT R79, R79, 0x600000, RZ, 0xc0, !PT ;  /* 0x006000004f4f7812 */ /* 0x000fe200078ec0ff */
[----:B------:R-:W-:Y:S01]  /*47d0*/  IMAD.MOV.U32 R181, RZ, RZ, RZ ;  /* 0x000000ffffb57224 */ /* 0x000fe200078e00ff */
[----:B------:R-:W-:Y:S01]  /*47e0*/  LOP3.LUT R168, R5, 0x30, R168, 0xf8, !PT ;  /* 0x0000003005a87812 */ /* 0x000fe200078ef8a8 */
[----:B------:R-:W-:Y:S01]  /*47f0*/  UIADD3 UR4, UPT, UPT, UR43, 0x2200, URZ ;  /* 0x000022002b047890 */ /* 0x000fe2000fffe0ff */
[----:B------:R-:W-:Y:S01]  /*4800*/  IMAD.MOV.U32 R173, RZ, RZ, RZ ;  /* 0x000000ffffad7224 */ /* 0x000fe200078e00ff */
[----:B------:R-:W2:Y:S01]  /*4810*/  LDCU.64 UR46, c[0x0][0x348] ;  /* 0x00006900ff2e77ac */ /* 0x000ea20008000a00 */
[----:B------:R-:W-:Y:S01]  /*4820*/  LOP3.LUT R168, R168, 0x1e40, R3, 0xf8, !PT ;  /* 0x00001e40a8a87812 */ /* 0x000fe200078ef803 */
[----:B------:R-:W4:Y:S01]  /*4830*/  LDC R74, c[0x0][0xb0c] ;  /* 0x0002c300ff4a7b82 */ /* 0x000f220000000800 */
[----:B------:R-:W-:Y:S01]  /*4840*/  IMAD.SHL.U32 R3, R166, 0x10, RZ ;  /* 0x00000010a6037824 */ /* 0x000fe200078e00ff */
[----:B------:R-:W-:Y:S01]  /*4850*/  MOV R179, UR4 ;  /* 0x0000000400b37c02 */ /* 0x000fe20008000f00 */
[----:B------:R-:W1:Y:S03]  /*4860*/  LDCU.64 UR38, c[0x0][0x888] ;  /* 0x00011100ff2677ac */ /* 0x000e660008000a00 */
[C---:B------:R-:W-:Y:S01]  /*4870*/  LOP3.LUT R5, R3.reuse, 0x20, RZ, 0xc0, !PT ;  /* 0x0000002003057812 */ /* 0x040fe200078ec0ff */
[----:B------:R-:W3:Y:S01]  /*4880*/  LDS R0, [UR43+0x150] ;  /* 0x0001502bff007984 */ /* 0x000ee20008000800 */
[----:B------:R-:W1:Y:S01]  /*4890*/  LDC R170, c[0x0][0xb20] ;  /* 0x0002c800ffaa7b82 */ /* 0x000e620000000800 */
[----:B------:R-:W-:Y:S01]  /*48a0*/  LOP3.LUT R3, R3, 0x40, RZ, 0xc0, !PT ;  /* 0x0000004003037812 */ /* 0x000fe200078ec0ff */
[----:B------:R-:W-:-:S06]  /*48b0*/  UIADD3 UR42, UPT, UPT, UR43, 0x200, URZ ;  /* 0x000002002b2a7890 */ /* 0x000fcc000fffe0ff */
[----:B------:R-:W1:Y:S08]  /*48c0*/  LDC R73, c[0x0][0xb30] ;  /* 0x0002cc00ff497b82 */ /* 0x000e700000000800 */
[----:B------:R-:W1:Y:S08]  /*48d0*/  LDC.64 R152, c[0x0][0xb10] ;  /* 0x0002c400ff987b82 */ /* 0x000e700000000a00 */
[----:B------:R-:W1:Y:S08]  /*48e0*/  LDC.64 R70, c[0x0][0xb18] ;  /* 0x0002c600ff467b82 */ /* 0x000e700000000a00 */
[----:B------:R-:W1:Y:S01]  /*48f0*/  LDC.64 R148, c[0x0][0x888] ;  /* 0x00022200ff947b82 */ /* 0x000e620000000a00 */
[----:B---3--:R-:W-:-:S07]  /*4900*/  IMAD.IADD R79, R0, 0x1, R79 ;  /* 0x00000001004f7824 */ /* 0x008fce00078e024f */
[----:B------:R-:W3:Y:S01]  /*4910*/  LDC.64 R68, c[0x0][0xb28] ;  /* 0x0002ca00ff447b82 */ /* 0x000ee20000000a00 */
[----:B------:R-:W-:-:S05]  /*4920*/  VIADD R0, R168, UR43 ;  /* 0x0000002ba8007c36 */ /* 0x000fca0008000000 */
[--C-:B------:R-:W-:Y:S02]  /*4930*/  IADD3 R178, PT, PT, -R5, 0x200, R0.reuse ;  /* 0x0000020005b27810 */ /* 0x100fe40007ffe100 */
[----:B------:R-:W1:Y:S01]  /*4940*/  LDC.64 R150, c[0x0][0x890] ;  /* 0x00022400ff967b82 */ /* 0x000e620000000a00 */
[----:B------:R-:W-:Y:S02]  /*4950*/  IADD3 R177, PT, PT, -R3, 0x200, R0 ;  /* 0x0000020003b17810 */ /* 0x000fe40007ffe100 */
[----:B------:R-:W-:-:S05]  /*4960*/  IMAD.IADD R176, R178, 0x1, -R3 ;  /* 0x00000001b2b07824 */ /* 0x000fca00078e0a03 */
[----:B------:R-:W1:Y:S08]  /*4970*/  LDC.64 R146, c[0x0][0x8b0] ;  /* 0x00022c00ff927b82 */ /* 0x000e700000000a00 */
[----:B------:R-:W1:Y:S08]  /*4980*/  LDC.64 R144, c[0x0][0x8a8] ;  /* 0x00022a00ff907b82 */ /* 0x000e700000000a00 */
[----:B--2-4-:R-:W1:Y:S02]  /*4990*/  LDC R172, c[0x0][0x374] ;  /* 0x0000dd00ffac7b82 */ /* 0x014e640000000800 */
.L_x_98:
[C---:B------:R-:W-:Y:S02]  /*49a0*/  LEA R0, R181.reuse, UR43, 0x3 ;  /* 0x0000002bb5007c11 */ /* 0x040fe4000f8e18ff */
[----:B------:R-:W-:Y:S02]  /*49b0*/  SHF.L.U32 R3, R174, 0x1f, RZ ;  /* 0x0000001fae037819 */ /* 0x000fe400000006ff */
[----:B------:R-:W-:Y:S02]  /*49c0*/  LEA R16, R181, UR43, 0x4 ;  /* 0x0000002bb5107c11 */ /* 0x000fe4000f8e20ff */
[----:B--2---:R-:W2:Y:S02]  /*49d0*/  SYNCS.PHASECHK.TRANS64.TRYWAIT P0, [R0+URZ+0xa0], R3 ;  /* 0x0000a003000075a7 */ /* 0x004ea400080011ff */
[----:B-12---:R-:W-:Y:S05]  /*49e0*/  @!P0 BRA `(.L_x_81) ;  /* 0x0000002800c08947 */ /* 0x006fea0003800000 */
.L_x_138:
[----:B------:R-:W4:Y:S01]  /*49f0*/  LDC.64 R12, c[0x0][0xb10] ;  /* 0x0002c400ff0c7b82 */ /* 0x000f220000000a00 */
[----:B------:R-:W3:Y:S01]  /*4a00*/  LDS.128 R16, [R16+0x130] ;  /* 0x0001300010107984 */ /* 0x000ee20000000c00 */
[----:B-1----:R-:W-:Y:S01]  /*4a10*/  ISETP.NE.AND P1, PT, R73, 0x1, PT ;  /* 0x000000014900780c */ /* 0x002fe20003f25270 */
[----:B--2---:R-:W-:Y:S01]  /*4a20*/  VIADD R0, R0, 0xb0 ;  /* 0x000000b000007836 */ /* 0x004fe20000000000 */
[----:B------:R-:W-:Y:S04]  /*4a30*/  ISETP.GE.AND P0, PT, R72, 0x1, PT ;  /* 0x000000014800780c */ /* 0x000fe80003f06270 */
[----:B------:R-:W1:Y:S01]  /*4a40*/  LDC.64 R10, c[0x0][0xb18] ;  /* 0x0002c600ff0a7b82 */ /* 0x000e620000000a00 */
[----:B------:R-:W-:Y:S01]  /*4a50*/  PRMT R0, RZ, 0x654, R0 ;  /* 0x00000654ff007816 */ /* 0x000fe20000000000 */
[----:B------:R-:W-:Y:S01]  /*4a60*/  @!PT LDS RZ, [RZ] ;  /* 0x00000000fffff984 */ /* 0x000fe20000000800 */
[----:B------:R-:W-:Y:S01]  /*4a70*/  @!PT LDS RZ, [RZ] ;  /* 0x00000000fffff984 */ /* 0x000fe20000000800 */
[----:B------:R-:W-:Y:S01]  /*4a80*/  @!PT LDS RZ, [RZ] ;  /* 0x00000000fffff984 */ /* 0x000fe20000000800 */
[----:B------:R-:W-:Y:S01]  /*4a90*/  @!PT LDS RZ, [RZ] ;  /* 0x00000000fffff984 */ /* 0x000fe20000000800 */
[----:B------:R2:W-:Y:S06]  /*4aa0*/  MEMBAR.ALL.CTA ;  /* 0x0000000000007992 */ /* 0x0005ec0000008000 */
[----:B--2---:R-:W2:Y:S01]  /*4ab0*/  FENCE.VIEW.ASYNC.S ;  /* 0x00000000000073c6 */ /* 0x004ea20000000000 */
[----:B------:R-:W1:Y:S08]  /*4ac0*/  @!P1 LDC R14, c[0x0][0xb20] ;  /* 0x0002c800ff0e9b82 */ /* 0x000e700000000800 */
[----:B------:R-:W1:Y:S01]  /*4ad0*/  @!P1 LDC R9, c[0x0][0xb0c] ;  /* 0x0002c300ff099b82 */ /* 0x000e620000000800 */
[----:B--2---:R2:W-:Y:S01]  /*4ae0*/  SYNCS.ARRIVE.TRANS64.RED.A1T0 RZ, [R0+URZ], RZ ;  /* 0x000000ff00ff79a7 */ /* 0x0045e200081004ff */
[----:B---3--:R-:W-:Y:S04]  /*4af0*/  LOP3.LUT P4, RZ, R18, 0x1, RZ, 0xc0, !PT ;  /* 0x0000000112ff7812 */ /* 0x008fe8000788c0ff */
[----:B------:R-:W-:Y:S09]  /*4b00*/  P2R R180, PR, RZ, 0x10 ;  /* 0x00000010ffb47803 */ /* 0x000ff20000000000 */
[----:B------:R-:W-:Y:S02]  /*4b10*/  @P4 MOV R77, R16 ;  /* 0x00000010004d4202 */ /* 0x000fe40000000f00 */
[----:B------:R-:W-:Y:S01]  /*4b20*/  @P4 LOP3.LUT R75, R17, 0xffff, RZ, 0xc0, !PT ;  /* 0x0000ffff114b4812 */ /* 0x000fe200078ec0ff */
[----:B--2-4-:R-:W-:Y:S06]  /*4b30*/  @!P0 BRA `(.L_x_82) ;  /* 0x0000000000a48947 */ /* 0x014fec0003800000 */
[----:B------:R-:W-:Y:S01]  /*4b40*/  IMAD.HI.U32 R21, R172, R71, RZ ;  /* 0x00000047ac157227 */ /* 0x000fe200078e00ff */
[----:B------:R-:W-:Y:S02]  /*4b50*/  ISETP.NE.AND P0, PT, R70, 0x1, PT ;  /* 0x000000014600780c */ /* 0x000fe40003f05270 */
[----:B------:R-:W-:Y:S01]  /*4b60*/  ISETP.NE.AND P2, PT, R72, 0x1, PT ;  /* 0x000000014800780c */ /* 0x000fe20003f45270 */
[----:B------:R-:W-:Y:S01]  /*4b70*/  IMAD.HI.U32 R20, R167, R152, RZ ;  /* 0x00000098a7147227 */ /* 0x000fe200078e00ff */
[----:B------:R-:W-:Y:S02]  /*4b80*/  SHF.R.U32.HI R21, RZ, R170, R21 ;  /* 0x000000aaff157219 */ /* 0x000fe40000011615 */
[----:B------:R-:W-:Y:S01]  /*4b90*/  ISETP.NE.AND P3, PT, R74, 0x1, PT ;  /* 0x000000014a00780c */ /* 0x000fe20003f65270 */
[----:B------:R-:W-:Y:S01]  /*4ba0*/  IMAD.HI.U32 R24, R77, R152, RZ ;  /* 0x000000984d187227 */ /* 0x000fe200078e00ff */
[----:B------:R-:W-:Y:S02]  /*4bb0*/  SHF.R.U32.HI R20, RZ, R153, R20 ;  /* 0x00000099ff147219 */ /* 0x000fe40000011614 */
[----:B------:R-:W-:Y:S01]  /*4bc0*/  SEL R3, R172, R21, !P0 ;  /* 0x00000015ac037207 */ /* 0x000fe20004000000 */
[----:B------:R-:W-:Y:S01]  /*4bd0*/  IMAD.HI.U32 R21, R75, R71, RZ ;  /* 0x000000474b157227 */ /* 0x000fe200078e00ff */
[----:B------:R-:W-:Y:S02]  /*4be0*/  SEL R7, R167, R20, !P3 ;  /* 0x00000014a7077207 */ /* 0x000fe40005800000 */
[----:B------:R-:W-:Y:S01]  /*4bf0*/  SHF.R.U32.HI R24, RZ, R153, R24 ;  /* 0x00000099ff187219 */ /* 0x000fe20000011618 */
[-C--:B------:R-:W-:Y:S04]  /*4c00*/  IMAD.HI.U32 R20, R3, R68.reuse, RZ ;  /* 0x0000004403147227 */ /* 0x080fe800078e00ff */
[----:B------:R-:W-:Y:S01]  /*4c10*/  IMAD.HI.U32 R22, R7, R68, RZ ;  /* 0x0000004407167227 */ /* 0x000fe200078e00ff */
[-C--:B------:R-:W-:Y:S02]  /*4c20*/  @P2 SHF.R.U32.HI R3, RZ, R69.reuse, R20 ;  /* 0x00000045ff032219 */ /* 0x080fe40000011614 */
[----:B------:R-:W-:Y:S02]  /*4c30*/  SHF.R.U32.HI R20, RZ, R170, R21 ;  /* 0x000000aaff147219 */ /* 0x000fe40000011615 */
[----:B------:R-:W-:Y:S01]  /*4c40*/  @P2 SHF.R.U32.HI R7, RZ, R69, R22 ;  /* 0x00000045ff072219 */ /* 0x000fe20000011616 */
[C---:B------:R-:W-:Y:S01]  /*4c50*/  IMAD R2, R72.reuse, R3, RZ ;  /* 0x0000000348027224 */ /* 0x040fe200078e02ff */
[----:B------:R-:W-:Y:S02]  /*4c60*/  SEL R5, R75, R20, !P0 ;  /* 0x000000144b057207 */ /* 0x000fe40004000000 */
[----:B------:R-:W-:Y:S01]  /*4c70*/  SEL R3, R77, R24, !P3 ;  /* 0x000000184d037207 */ /* 0x000fe20005800000 */
[----:B------:R-:W-:Y:S01]  /*4c80*/  IMAD R4, R72, R7, RZ ;  /* 0x0000000748047224 */ /* 0x000fe200078e02ff */
[C---:B------:R-:W-:Y:S01]  /*4c90*/  ISETP.GE.AND P0, PT, R5.reuse, R2, PT ;  /* 0x000000020500720c */ /* 0x040fe20003f06270 */
[----:B------:R-:W-:Y:S03]  /*4ca0*/  IMAD.HI.U32 R6, R5, R68, RZ ;  /* 0x0000004405067227 */ /* 0x000fe600078e00ff */
[----:B------:R-:W-:Y:S01]  /*4cb0*/  ISETP.GE.OR P0, PT, R3, R4, P0 ;  /* 0x000000040300720c */ /* 0x000fe20000706670 */
[----:B------:R-:W-:Y:S01]  /*4cc0*/  IMAD.MOV R4, RZ, RZ, -R3 ;  /* 0x000000ffff047224 */ /* 0x000fe200078e0a03 */
[-C--:B------:R-:W-:Y:S03]  /*4cd0*/  SHF.R.U32.HI R6, RZ, R69.reuse, R6 ;  /* 0x00000045ff067219 */ /* 0x080fe60000011606 */
[----:B------:R-:W-:Y:S01]  /*4ce0*/  IMAD R77, R74, R4, R77 ;  /* 0x000000044a4d7224 */ /* 0x000fe200078e024d */
[----:B------:R-:W-:Y:S05]  /*4cf0*/  SEL R15, R5, R6, !P2 ;  /* 0x00000006050f7207 */ /* 0x000fea0005000000 */
[----:B------:R-:W-:Y:S02]  /*4d00*/  IMAD.MOV R6, RZ, RZ, -R15 ;  /* 0x000000ffff067224 */ /* 0x000fe400078e0a0f */
[C---:B------:R-:W-:Y:S04]  /*4d10*/  @!P0 IMAD.HI.U32 R2, R3.reuse, R68, RZ ;  /* 0x0000004403028227 */ /* 0x040fe800078e00ff */
[----:B------:R-:W-:Y:S01]  /*4d20*/  IMAD R6, R72, R6, R5 ;  /* 0x0000000648067224 */ /* 0x000fe200078e0205 */
[----:B------:R-:W-:Y:S04]  /*4d30*/  @!P0 SHF.R.U32.HI R2, RZ, R69, R2 ;  /* 0x00000045ff028219 */ /* 0x000fe80000011602 */
[----:B------:R-:W-:Y:S02]  /*4d40*/  @!P0 SEL R0, R3, R2, !P2 ;  /* 0x0000000203008207 */ /* 0x000fe40005000000 */
[----:B------:R-:W-:Y:S02]  /*4d50*/  IADD3 R2, PT, PT, -R5, RZ, RZ ;  /* 0x000000ff05027210 */ /* 0x000fe40007ffe1ff */
[----:B------:R-:W-:Y:S01]  /*4d60*/  @!P0 IADD3 R8, PT, PT, R15, -R0, RZ ;  /* 0x800000000f088210 */ /* 0x000fe20007ffe0ff */
[----:B------:R-:W-:Y:S02]  /*4d70*/  @!P0 IMAD R0, R7, R6, R0 ;  /* 0x0000000607008224 */ /* 0x000fe400078e0200 */
[----:B------:R-:W-:Y:S02]  /*4d80*/  IMAD R75, R70, R2, R75 ;  /* 0x00000002464b7224 */ /* 0x000fe400078e024b */
[----:B------:R-:W-:Y:S02]  /*4d90*/  @!P0 IMAD R5, R8, R72, R3 ;  /* 0x0000004808058224 */ /* 0x000fe400078e0203 */
[----:B------:R-:W-:Y:S04]  /*4da0*/  @!P0 IMAD.MOV.U32 R3, RZ, RZ, R0 ;  /* 0x000000ffff038224 */ /* 0x000fe800078e0000 */
[----:B------:R-:W-:Y:S02]  /*4db0*/  IMAD R77, R3, R74, R77 ;  /* 0x0000004a034d7224 */ /* 0x000fe400078e024d */
[----:B------:R-:W-:Y:S07]  /*4dc0*/  IMAD R75, R5, R70, R75 ;  /* 0x00000046054b7224 */ /* 0x000fee00078e024b */
.L_x_82:
[----:B------:R-:W-:Y:S01]  /*4dd0*/  @!P1 IMAD.HI.U32 R0, R77, R12, RZ ;  /* 0x0000000c4d009227 */ /* 0x000fe200078e00ff */
[----:B-1----:R-:W-:Y:S01]  /*4de0*/  @!P1 ISETP.NE.AND P0, PT, R10, 0x1, PT ;  /* 0x000000010a00980c */ /* 0x002fe20003f05270 */
[----:B------:R-:W-:Y:S01]  /*4df0*/  ULOP3.LUT UP0, URZ, UR42, 0x1b0, URZ, 0xc0, !UPT ;  /* 0x000001b02aff7892 */ /* 0x000fe2000f80c0ff */
[----:B------:R-:W-:Y:S01]  /*4e00*/  @!P1 ISETP.NE.AND P2, PT, R9, 0x1, PT ;  /* 0x000000010900980c */ /* 0x000fe20003f45270 */
[----:B------:R-:W-:Y:S01]  /*4e10*/  @!P1 IMAD.HI.U32 R3, R75, R11, RZ ;  /* 0x0000000b4b039227 */ /* 0x000fe200078e00ff */
[----:B------:R-:W-:Y:S02]  /*4e20*/  @!P1 SHF.R.U32.HI R0, RZ, R13, R0 ;  /* 0x0000000dff009219 */ /* 0x000fe40000011600 */
[----:B------:R-:W-:Y:S01]  /*4e30*/  @P4 SHF.R.U32.HI R171, RZ, 0x10, R17 ;  /* 0x00000010ffab4819 */ /* 0x000fe20000011611 */
[----:B------:R-:W-:Y:S01]  /*4e40*/  VIADD R181, R181, 0x1 ;  /* 0x00000001b5b57836 */ /* 0x000fe20000000000 */
[----:B------:R-:W-:Y:S02]  /*4e50*/  @!P1 SHF.R.U32.HI R2, RZ, R14, R3 ;  /* 0x0000000eff029219 */ /* 0x000fe40000011603 */
[----:B------:R-:W-:Y:S02]  /*4e60*/  @!P1 SEL R3, R77, R0, !P2 ;  /* 0x000000004d039207 */ /* 0x000fe40005000000 */
[----:B------:R-:W-:Y:S05]  /*4e70*/  @!P1 SEL R2, R75, R2, !P0 ;  /* 0x000000024b029207 */ /* 0x000fea0004000000 */
[----:B------:R-:W-:Y:S02]  /*4e80*/  @!P1 IMAD.IADD R0, R2, 0x1, -R3 ;  /* 0x0000000102009824 */ /* 0x000fe400078e0a03 */
[----:B------:R-:W-:Y:S02]  /*4e90*/  @!P1 IMAD.IADD R2, R3, 0x1, -R2 ;  /* 0x0000000103029824 */ /* 0x000fe400078e0a02 */
[----:B------:R-:W-:Y:S02]  /*4ea0*/  @!P1 IMAD R77, R0, R9, R77 ;  /* 0x00000009004d9224 */ /* 0x000fe400078e024d */
[----:B------:R-:W-:Y:S01]  /*4eb0*/  @!P1 IMAD R75, R2, R10, R75 ;  /* 0x0000000a024b9224 */ /* 0x000fe200078e024b */
[----:B------:R-:W-:Y:S06]  /*4ec0*/  BRA.U !UP0, `(.L_x_83) ;  /* 0x0000000108407547 */ /* 0x000fec000b800000 */
[----:B------:R-:W1:Y:S01]  /*4ed0*/  LDCU.64 UR8, c[0x4][0x80] ;  /* 0x01001000ff0877ac */ /* 0x000e620008000a00 */
[----:B------:R-:W-:Y:S01]  /*4ee0*/  MOV R3, 0x0 ;  /* 0x0000000000037802 */ /* 0x000fe20000000f00 */
[----:B------:R-:W-:Y:S02]  /*4ef0*/  HFMA2 R12, -RZ, RZ, 0, 5.9604644775390625e-08 ;  /* 0x00000001ff0c7431 */ /* 0x000fe400000001ff */
[----:B------:R-:W-:Y:S02]  /*4f00*/  IMAD.MOV.U32 R8, RZ, RZ, 0x70 ;  /* 0x00000070ff087424 */ /* 0x000fe400078e00ff */
[----:B------:R-:W-:Y:S01]  /*4f10*/  IMAD.MOV.U32 R13, RZ, RZ, RZ ;  /* 0x000000ffff0d7224 */ /* 0x000fe200078e00ff */
[----:B------:R-:W2:Y:S01]  /*4f20*/  LDCU.64 UR6, c[0x4][0x88] ;  /* 0x01001100ff0677ac */ /* 0x000ea20008000a00 */
[----:B------:R-:W3:Y:S01]  /*4f30*/  LDC.64 R2, c[0x4][R3] ;  /* 0x0100000003027b82 */ /* 0x000ee20000000a00 */
[----:B------:R-:W4:Y:S01]  /*4f40*/  LDCU.64 UR4, c[0x4][0x8] ;  /* 0x01000100ff0477ac */ /* 0x000f220008000a00 */
[----:B-1----:R-:W-:Y:S01]  /*4f50*/  MOV R5, UR9 ;  /* 0x0000000900057c02 */ /* 0x002fe20008000f00 */
[----:B------:R-:W-:Y:S01]  /*4f60*/  IMAD.U32 R4, RZ, RZ, UR8 ;  /* 0x00000008ff047e24 */ /* 0x000fe2000f8e00ff */
[----:B--2---:R-:W-:Y:S01]  /*4f70*/  MOV R7, UR7 ;  /* 0x0000000700077c02 */ /* 0x004fe20008000f00 */
[----:B------:R-:W-:Y:S01]  /*4f80*/  IMAD.U32 R6, RZ, RZ, UR6 ;  /* 0x00000006ff067e24 */ /* 0x000fe2000f8e00ff */
[----:B----4-:R-:W-:Y:S01]  /*4f90*/  MOV R11, UR5 ;  /* 0x00000005000b7c02 */ /* 0x010fe20008000f00 */
[----:B------:R-:W-:Y:S02]  /*4fa0*/  IMAD.U32 R10, RZ, RZ, UR4 ;  /* 0x00000004ff0a7e24 */ /* 0x000fe4000f8e00ff */
[----:B------:R-:W-:Y:S07]  /*4fb0*/  LEPC R20, `(.L_x_83) ;  /* 0x000000001014794e */ /* 0x000fee0000000000 */
[----:B---3-5:R-:W-:Y:S05]  /*4fc0*/  CALL.ABS.NOINC R2 ;  /* 0x0000000002007343 */ /* 0x028fea0003c00000 */
.L_x_83:
[----:B------:R-:W-:Y:S01]  /*4fd0*/  LOP3.LUT P0, RZ, R179, 0x1b0, RZ, 0xc0, !PT ;  /* 0x000001b0b3ff7812 */ /* 0x000fe2000780c0ff */
[----:B------:R-:W-:Y:S11]  /*4fe0*/  BSSY.RECONVERGENT B6, `(.L_x_84) ;  /* 0x0000013000067945 */ /* 0x000ff60003800200 */
[----:B------:R-:W-:Y:S01]  /*4ff0*/  @!UPT UIADD3 URZ, UPT, UPT, URZ, URZ, URZ ;  /* 0x000000fffffff290 */ /* 0x000fe2000fffe0ff */
[----:B------:R-:W-:Y:S05]  /*5000*/  @!P0 BRA `(.L_x_85) ;  /* 0x0000000000408947 */ /* 0x000fea0003800000 */
        /* <DEDUP_REMOVED lines=16> */
.L_x_85:
[----:B------:R-:W-:Y:S05]  /*5110*/  BSYNC.RECONVERGENT B6 ;  /* 0x0000000000067941 */ /* 0x000fea0003800200 */
.L_x_84:
[----:B------:R-:W-:Y:S01]  /*5120*/  ISETP.NE.U32.AND P3, PT, R150, RZ, PT ;  /* 0x000000ff9600720c */ /* 0x000fe20003f65070 */
[----:B------:R-:W-:Y:S01]  /*5130*/  UISETP.NE.AND UP1, UPT, UR44, URZ, UPT ;  /* 0x000000ff2c00728c */ /* 0x000fe2000bf25270 */
[----:B------:R-:W-:Y:S02]  /*5140*/  ISETP.NE.U32.AND P4, PT, R146, RZ, PT ;  /* 0x000000ff9200720c */ /* 0x000fe40003f85070 */
[----:B------:R-:W-:Y:S02]  /*5150*/  ISETP.NE.AND.EX P3, PT, R151, RZ, PT, P3 ;  /* 0x000000ff9700720c */ /* 0x000fe40003f65330 */
[----:B------:R-:W-:Y:S02]  /*5160*/  PLOP3.LUT P1, PT, PT, PT, PT, 0x8, 0x80 ;  /* 0x000000000080781c */ /* 0x000fe40003f2e170 */
[----:B------:R-:W-:Y:S02]  /*5170*/  PLOP3.LUT P0, PT, PT, PT, UP1, 0x80, 0x8 ;  /* 0x000000000008781c */ /* 0x000fe40003f0f018 */
[----:B------:R-:W-:Y:S02]  /*5180*/  ISETP.NE.AND.EX P4, PT, R147, RZ, PT, P4 ;  /* 0x000000ff9300720c */ /* 0x000fe40003f85340 */
[----:B------:R-:W1:Y:S09]  /*5190*/  @UP1 LDCU.64 UR4, c[0x0][0x888] ;  /* 0x00011100ff0417ac */ /* 0x000e720008000a00 */
[----:B------:R-:W-:Y:S01]  /*51a0*/  @P0 PLOP3.LUT P1, PT, P3, PT, PT, 0x80, 0x8 ;  /* 0x000000000008081c */ /* 0x000fe20001f2f070 */
[----:B-1----:R-:W-:Y:S04]  /*51b0*/  @UP1 UISETP.NE.U32.AND UP0, UPT, UR4, URZ, UPT ;  /* 0x000000ff0400128c */ /* 0x002fe8000bf05070 */
[----:B------:R-:W-:Y:S04]  /*51c0*/  @UP1 UISETP.NE.AND.EX UP0, UPT, UR5, URZ, UPT, UP0 ;  /* 0x000000ff0500128c */ /* 0x000fe8000bf05300 */
[----:B------:R-:W-:Y:S01]  /*51d0*/  @UP1 USEL UR4, URZ, 0xffffffff, UP0 ;  /* 0xffffffffff041887 */ /* 0x000fe20008000000 */
[----:B------:R-:W-:Y:S11]  /*51e0*/  @!P3 BRA `(.L_x_86) ;  /* 0x00000000002cb947 */ /* 0x000ff60003800000 */
[----:B------:R-:W-:Y:S01]  /*51f0*/  ISETP.NE.U32.AND P2, PT, R148, RZ, PT ;  /* 0x000000ff9400720c */ /* 0x000fe20003f45070 */
[----:B------:R-:W-:Y:S03]  /*5200*/  IMAD.MOV.U32 R164, RZ, RZ, 0x1 ;  /* 0x00000001ffa47424 */ /* 0x000fe600078e00ff */
[----:B------:R-:W-:Y:S11]  /*5210*/  ISETP.NE.AND.EX P2, PT, R149, RZ, PT, P2 ;  /* 0x000000ff9500720c */ /* 0x000ff60003f45320 */
[----:B------:R-:W-:Y:S02]  /*5220*/  @!UPT UIADD3 URZ, UPT, UPT, URZ, URZ, URZ ;  /* 0x000000fffffff290 */ /* 0x000fe4000fffe0ff */
[----:B------:R-:W1:Y:S01]  /*5230*/  @P2 LDC.64 R2, c[0x0][0x888] ;  /* 0x00022200ff022b82 */ /* 0x000e620000000a00 */
[----:B------:R-:W-:Y:S04]  /*5240*/  @P2 IMAD R0, R150, UR36, RZ ;  /* 0x0000002496002c24 */ /* 0x000fe8000f8e02ff */
[----:B-1----:R-:W-:Y:S04]  /*5250*/  @P2 IMAD.WIDE R2, R0, 0x4, R2 ;  /* 0x0000000400022825 */ /* 0x002fe800078e0202 */
[----:B------:R-:W-:Y:S01]  /*5260*/  HFMA2 R0, -RZ, RZ, 0, 5.9604644775390625e-08 ;  /* 0x00000001ff007431 */ /* 0x000fe200000001ff */
[----:B-----5:R1:W5:Y:S04]  /*5270*/  @P2 LDG.E R81, desc[UR40][R2.64] ;  /* 0x0000002802512981 */ /* 0x020368000c1e1900 */
[----:B------:R-:W-:Y:S01]  /*5280*/  @!P2 PRMT R164, R0, 0x7610, R164 ;  /* 0x0000761000a4a816 */ /* 0x000fe200000000a4 */
[----:B-1----:R-:W2:Y:S06]  /*5290*/  @!P2 LDC R81, c[0x0][0x880] ;  /* 0x00022000ff51ab82 */ /* 0x002eac0000000800 */
.L_x_86:
[----:B------:R-:W-:Y:S05]  /*52a0*/  @!P4 BRA `(.L_x_87) ;  /* 0x000000000020c947 */ /* 0x000fea0003800000 */
[----:B------:R-:W-:Y:S04]  /*52b0*/  ISETP.NE.U32.AND P2, PT, R144, RZ, PT ;  /* 0x000000ff9000720c */ /* 0x000fe80003f45070 */
[----:B------:R-:W-:Y:S11]  /*52c0*/  ISETP.NE.AND.EX P2, PT, R145, RZ, PT, P2 ;  /* 0x000000ff9100720c */ /* 0x000ff60003f45320 */
[----:B------:R-:W-:Y:S02]  /*52d0*/  @!UPT UIADD3 URZ, UPT, UPT, URZ, URZ, URZ ;  /* 0x000000fffffff290 */ /* 0x000fe4000fffe0ff */
[----:B------:R-:W1:Y:S01]  /*52e0*/  @P2 LDC.64 R2, c[0x0][0x8a8] ;  /* 0x00022a00ff022b82 */ /* 0x000e620000000a00 */
[----:B------:R-:W-:Y:S04]  /*52f0*/  @P2 IMAD R0, R146, UR36, RZ ;  /* 0x0000002492002c24 */ /* 0x000fe8000f8e02ff */
[----:B-1----:R-:W-:Y:S05]  /*5300*/  @P2 IMAD.WIDE R2, R0, 0x4, R2 ;  /* 0x0000000400022825 */ /* 0x002fea00078e0202 */
[----:B-----5:R1:W5:Y:S02]  /*5310*/  @P2 LDG.E R78, desc[UR40][R2.64] ;  /* 0x00000028024e2981 */ /* 0x020364000c1e1900 */
[----:B-1----:R-:W3:Y:S02]  /*5320*/  @!P2 LDC R78, c[0x0][0x8a0] ;  /* 0x00022800ff4eab82 */ /* 0x002ee40000000800 */
.L_x_87:
[----:B--2--5:R-:W-:Y:S01]  /*5330*/  @P0 FSETP.NEU.AND P4, PT, R81, RZ, PT ;  /* 0x000000ff5100020b */ /* 0x024fe20003f8d000 */
[----:B------:R-:W-:Y:S01]  /*5340*/  IMAD.U32 R0, RZ, RZ, UR4 ;  /* 0x00000004ff007e24 */ /* 0x000fe2000f8e00ff */
[----:B------:R-:W-:Y:S01]  /*5350*/  @P0 LOP3.LUT P2, RZ, R164, 0xff, RZ, 0xc0, !PT ;  /* 0x000000ffa4ff0812 */ /* 0x000fe2000784c0ff */
[----:B------:R-:W-:Y:S01]  /*5360*/  BSSY B1, `(.L_x_88) ;  /* 0x000003d000017945 */ /* 0x000fe20003800000 */
[----:B------:R-:W-:Y:S01]  /*5370*/  @P0 SEL R3, RZ, 0xffffffff, P4 ;  /* 0xffffffffff030807 */ /* 0x000fe20002000000 */
[C---:B------:R-:W-:Y:S01]  /*5380*/  IMAD R64, R76.reuse, 0x40, R79 ;  /* 0x000000404c407824 */ /* 0x040fe200078e024f */
[----:B------:R-:W-:Y:S02]  /*5390*/  LEA R156, R76, UR43, 0x3 ;  /* 0x0000002b4c9c7c11 */ /* 0x000fe4000f8e18ff */
[----:B------:R-:W-:Y:S02]  /*53a0*/  CS2R R86, SRZ ;  /* 0x0000000000567805 */ /* 0x000fe4000001ff00 */
[----:B------:R-:W-:Y:S02]  /*53b0*/  @P1 SEL R3, R0, R3, !P2 ;  /* 0x0000000300031207 */ /* 0x000fe40005000000 */
[----:B------:R-:W-:Y:S02]  /*53c0*/  CS2R R84, SRZ ;  /* 0x0000000000547805 */ /* 0x000fe4000001ff00 */
[----:B------:R-:W-:Y:S02]  /*53d0*/  SHF.L.U32 R5, R175, 0x1f, RZ ;  /* 0x0000001faf057819 */ /* 0x000fe400000006ff */
[----:B------:R-:W-:Y:S02]  /*53e0*/  CS2R R90, SRZ ;  /* 0x00000000005a7805 */ /* 0x000fe4000001ff00 */
[----:B------:R-:W-:Y:S02]  /*53f0*/  @P0 LOP3.LUT R3, R3, 0x1, RZ, 0xc0, !PT ;  /* 0x0000000103030812 */ /* 0x000fe400078ec0ff */
[----:B------:R-:W-:Y:S02]  /*5400*/  CS2R R88, SRZ ;  /* 0x0000000000587805 */ /* 0x000fe4000001ff00 */
[----:B------:R-:W-:Y:S02]  /*5410*/  PLOP3.LUT P5, PT, PT, PT, PT, 0x8, 0x80 ;  /* 0x000000000080781c */ /* 0x000fe40003fae170 */
[----:B------:R-:W-:Y:S02]  /*5420*/  CS2R R98, SRZ ;  /* 0x0000000000627805 */ /* 0x000fe4000001ff00 */
[----:B------:R-:W-:Y:S02]  /*5430*/  ISETP.NE.U32.OR P1, PT, R3, 0x1, !P0 ;  /* 0x000000010300780c */ /* 0x000fe40004725470 */
[----:B------:R-:W-:Y:S02]  /*5440*/  CS2R R96, SRZ ;  /* 0x0000000000607805 */ /* 0x000fe4000001ff00 */
[----:B------:R-:W-:Y:S02]  /*5450*/  CS2R R94, SRZ ;  /* 0x00000000005e7805 */ /* 0x000fe4000001ff00 */
[----:B------:R-:W-:Y:S07]  /*5460*/  CS2R R92, SRZ ;  /* 0x00000000005c7805 */ /* 0x000fee000001ff00 */
[----:B------:R-:W-:Y:S04]  /*5470*/  @P1 SHF.L.U32 R2, R173, 0x1f, RZ ;  /* 0x0000001fad021819 */ /* 0x000fe800000006ff */
[----:B------:R-:W1:Y:S01]  /*5480*/  @P1 SYNCS.PHASECHK.TRANS64.TRYWAIT P0, [UR43+0x80], R2 ;  /* 0x00008002ff0015a7 */ /* 0x000e62000800112b */
[----:B------:R2:W4:Y:S01]  /*5490*/  SYNCS.PHASECHK.TRANS64.TRYWAIT P4, [R156+URZ+0xc0], R5 ;  /* 0x0000c0059c0075a7 */ /* 0x00052200080811ff */
[----:B-1----:R-:W-:Y:S01]  /*54a0*/  @P1 PLOP3.LUT P5, PT, P0, PT, PT, 0x8, 0x80 ;  /* 0x000000000080181c */ /* 0x002fe200007ae170 */
[----:B------:R-:W-:Y:S01]  /*54b0*/  @!UPT UIADD3 URZ, UPT, UPT, URZ, URZ, URZ ;  /* 0x000000fffffff290 */ /* 0x000fe2000fffe0ff */
[----:B--2-4-:R-:W-:Y:S11]  /*54c0*/  @!P1 BRA `(.L_x_89) ;  /* 0x0000000000989947 */ /* 0x014ff60003800000 */
[----:B------:R-:W-:Y:S01]  /*54d0*/  ISETP.NE.U32.AND P0, PT, RZ, UR38, PT ;  /* 0x00000026ff007c0c */ /* 0x000fe2000bf05070 */
[----:B------:R-:W-:Y:S01]  /*54e0*/  BSSY B0, `(.L_x_90) ;  /* 0x0000016000007945 */ /* 0x000fe20003800000 */
[----:B------:R-:W-:Y:S02]  /*54f0*/  FSETP.NEU.AND P2, PT, R81, RZ, PT ;  /* 0x000000ff5100720b */ /* 0x000fe40003f4d000 */
[----:B------:R-:W-:Y:S02]  /*5500*/  CS2R R94, SRZ ;  /* 0x00000000005e7805 */ /* 0x000fe4000001ff00 */
[----:B------:R-:W-:Y:S02]  /*5510*/  ISETP.NE.AND.EX P0, PT, RZ, UR39, PT, P0 ;  /* 0x00000027ff007c0c */ /* 0x000fe4000bf05300 */
[----:B------:R-:W-:Y:S02]  /*5520*/  CS2R R92, SRZ ;  /* 0x00000000005c7805 */ /* 0x000fe4000001ff00 */
[----:B------:R-:W-:Y:S02]  /*5530*/  LOP3.LUT P1, RZ, R164, 0xff, RZ, 0xc0, !PT ;  /* 0x000000ffa4ff7812 */ /* 0x000fe4000782c0ff */
[----:B------:R-:W-:Y:S02]  /*5540*/  CS2R R98, SRZ ;  /* 0x0000000000627805 */ /* 0x000fe4000001ff00 */
[----:B------:R-:W-:Y:S02]  /*5550*/  SEL R0, RZ, 0xffffffff, P2 ;  /* 0xffffffffff007807 */ /* 0x000fe40001000000 */
[----:B------:R-:W-:Y:S02]  /*5560*/  CS2R R96, SRZ ;  /* 0x0000000000607805 */ /* 0x000fe4000001ff00 */
[----:B------:R-:W-:Y:S02]  /*5570*/  SEL R3, RZ, 0xffffffff, P0 ;  /* 0xffffffffff037807 */ /* 0x000fe40000000000 */
[----:B------:R-:W-:Y:S02]  /*5580*/  CS2R R90, SRZ ;  /* 0x00000000005a7805 */ /* 0x000fe4000001ff00 */
[----:B------:R-:W-:Y:S02]  /*5590*/  CS2R R88, SRZ ;  /* 0x0000000000587805 */ /* 0x000fe4000001ff00 */
[----:B------:R-:W-:Y:S02]  /*55a0*/  CS2R R86, SRZ ;  /* 0x0000000000567805 */ /* 0x000fe4000001ff00 */
[----:B------:R-:W-:Y:S02]  /*55b0*/  @P3 SEL R0, R3, R0, !P1 ;  /* 0x0000000003003207 */ /* 0x000fe40004800000 */
[----:B------:R-:W-:Y:S02]  /*55c0*/  CS2R R84, SRZ ;  /* 0x0000000000547805 */ /* 0x000fe4000001ff00 */
[----:B------:R-:W-:Y:S04]  /*55d0*/  LOP3.LUT R0, R0, 0x1, RZ, 0xc0, !PT ;  /* 0x0000000100007812 */ /* 0x000fe800078ec0ff */
[----:B------:R-:W-:Y:S01]  /*55e0*/  ISETP.NE.U32.AND P0, PT, R0, 0x1, PT ;  /* 0x000000010000780c */ /* 0x000fe20003f05070 */
[----:B------:R-:W-:Y:S01]  /*55f0*/  @!UPT UIADD3 URZ, UPT, UPT, URZ, URZ, URZ ;  /* 0x000000fffffff290 */ /* 0x000fe2000fffe0ff */
[----:B------:R-:W-:Y:S11]  /*5600*/  @!P5 BRA `(.L_x_91) ;  /* 0x00000000000cd947 */ /* 0x000ff60003800000 */
[----:B------:R-:W-:Y:S04]  /*5610*/  SHF.L.U32 R3, R173, 0x1f, RZ ;  /* 0x0000001fad037819 */ /* 0x000fe800000006ff */
[----:B------:R-:W1:Y:S02]  /*5620*/  SYNCS.PHASECHK.TRANS64.TRYWAIT P1, [UR43+0x80], R3 ;  /* 0x00008003ff0075a7 */ /* 0x000e64000802112b */
[----:B-1----:R-:W-:Y:S05]  /*5630*/  @!P1 BRA `(.L_x_92) ;  /* 0x0000001c00c09947 */ /* 0x002fea0003800000 */
.L_x_91:
[----:B------:R-:W-:Y:S05]  /*5640*/  BSYNC B0 ;  /* 0x0000000000007941 */ /* 0x000fea0003800000 */
.L_x_90:
[----:B------:R2:W4:Y:S01]  /*5650*/  @P0 LDS.128 R92, [R168+UR43+0x200] ;  /* 0x0002002ba85c0984 */ /* 0x0005220008000c00 */
[----:B------:R-:W-:Y:S01]  /*5660*/  UIADD3 UR4, UPT, UPT, UR43, 0x88, URZ ;  /* 0x000000882b047890 */ /* 0x000fe2000fffe0ff */
[----:B------:R-:W-:Y:S02]  /*5670*/  LOP3.LUT R173, R173, 0x1, RZ, 0x3c, !PT ;  /* 0x00000001adad7812 */ /* 0x000fe400078e3cff */
[----:B------:R2:W1:Y:S01]  /*5680*/  @P0 LDS.128 R96, [R178+0x10] ;  /* 0x00001000b2600984 */ /* 0x0004620000000c00 */
[----:B------:R-:W-:Y:S03]  /*5690*/  UPRMT UR4, UR37, 0x654, UR4 ;  /* 0x0000065425047896 */ /* 0x000fe60008000004 */
[----:B------:R2:W1:Y:S04]  /*56a0*/  @P0 LDS.128 R88, [R177+0x20] ;  /* 0x00002000b1580984 */ /* 0x0004680000000c00 */
[----:B------:R2:W1:Y:S01]  /*56b0*/  @P0 LDS.128 R84, [R176+0x30] ;  /* 0x00003000b0540984 */ /* 0x0004620000000c00 */
[----:B------:R-:W-:Y:S01]  /*56c0*/  @!PT LDS RZ, [RZ] ;  /* 0x00000000fffff984 */ /* 0x000fe20000000800 */
[----:B------:R-:W-:Y:S01]  /*56d0*/  @!PT LDS RZ, [RZ] ;  /* 0x00000000fffff984 */ /* 0x000fe20000000800 */
[----:B------:R-:W-:Y:S01]  /*56e0*/  @!PT LDS RZ, [RZ] ;  /* 0x00000000fffff984 */ /* 0x000fe20000000800 */
[----:B------:R-:W-:Y:S01]  /*56f0*/  @!PT LDS RZ, [RZ] ;  /* 0x00000000fffff984 */ /* 0x000fe20000000800 */
[----:B------:R5:W-:Y:S06]  /*5700*/  MEMBAR.ALL.CTA ;  /* 0x0000000000007992 */ /* 0x000bec0000008000 */
[----:B-----5:R-:W5:Y:S02]  /*5710*/  FENCE.VIEW.ASYNC.S ;  /* 0x00000000000073c6 */ /* 0x020f640000000000 */
[----:B-----5:R-:W-:Y:S01]  /*5720*/  SYNCS.ARRIVE.TRANS64.RED.A1T0 RZ, [UR4], RZ ;  /* 0x000000ffffff79a7 */ /* 0x020fe20008100404 */
.L_x_89:
[----:B------:R-:W-:Y:S05]  /*5730*/  BSYNC B1 ;  /* 0x0000000000017941 */ /* 0x000fea0003800000 */
.L_x_88:
[----:B-1----:R-:W-:Y:S04]  /*5740*/  SHF.R.U32.HI R0, RZ, 0x15, R64 ;  /* 0x00000015ff007819 */ /* 0x002fe80000011640 */
[----:B------:R-:W-:Y:S01]  /*5750*/  LOP3.LUT P0, RZ, R0, 0x3, R169, 0x48, !PT ;  /* 0x0000000300ff7812 */ /* 0x000fe200078048a9 */
[----:B------:R-:W-:Y:S01]  /*5760*/  @!UPT UIADD3 URZ, UPT, UPT, URZ, URZ, URZ ;  /* 0x000000fffffff290 */ /* 0x000fe2000fffe0ff */
[----:B------:R-:W-:Y:S11]  /*5770*/  @P4 BRA `(.L_x_93) ;  /* 0x0000000000084947 */ /* 0x000ff60003800000 */
[----:B------:R-:W1:Y:S02]  /*5780*/  SYNCS.PHASECHK.TRANS64.TRYWAIT P1, [R156+URZ+0xc0], R5 ;  /* 0x0000c0059c0075a7 */ /* 0x000e6400080211ff */
[----:B-1----:R-:W-:Y:S05]  /*5790*/  @!P1 BRA `(.L_x_94) ;  /* 0x0000001c00809947 */ /* 0x002fea0003800000 */
.L_x_93:
[----:B------:R-:W-:Y:S05]  /*57a0*/  @!P0 BRA `(.L_x_95) ;  /* 0x0000000000408947 */ /* 0x000fea0003800000 */
[----:B------:R-:W1:Y:S01]  /*57b0*/  LDCU.64 UR8, c[0x4][0x70] ;  /* 0x01000e00ff0877ac */ /* 0x000e620008000a00 */
[----:B------:R-:W-:Y:S01]  /*57c0*/  MOV R3, 0x0 ;  /* 0x0000000000037802 */ /* 0x000fe20000000f00 */
[----:B------:R-:W-:Y:S02]  /*57d0*/  HFMA2 R12, -RZ, RZ, 0, 5.9604644775390625e-08 ;  /* 0x00000001ff0c7431 */ /* 0x000fe400000001ff */
[----:B------:R-:W-:Y:S02]  /*57e0*/  IMAD.MOV.U32 R8, RZ, RZ, 0x192 ;  /* 0x00000192ff087424 */ /* 0x000fe400078e00ff */
[----:B------:R-:W-:Y:S01]  /*57f0*/  IMAD.MOV.U32 R13, RZ, RZ, RZ ;  /* 0x000000ffff0d7224 */ /* 0x000fe200078e00ff */
[----:B------:R-:W5:Y:S01]  /*5800*/  LDCU.64 UR6, c[0x4][0x78] ;  /* 0x01000f00ff0677ac */ /* 0x000f620008000a00 */
[----:B------:R-:W2:Y:S01]  /*5810*/  LDC.64 R2, c[0x4][R3] ;  /* 0x0100000003027b82 */ /* 0x000ea20000000a00 */
[----:B------:R-:W3:Y:S01]  /*5820*/  LDCU.64 UR4, c[0x4][0x10] ;  /* 0x01000200ff0477ac */ /* 0x000ee20008000a00 */
[----:B-1----:R-:W-:Y:S01]  /*5830*/  MOV R5, UR9 ;  /* 0x0000000900057c02 */ /* 0x002fe20008000f00 */
[----:B------:R-:W-:Y:S01]  /*5840*/  IMAD.U32 R4, RZ, RZ, UR8 ;  /* 0x00000008ff047e24 */ /* 0x000fe2000f8e00ff */
[----:B-----5:R-:W-:Y:S01]  /*5850*/  MOV R7, UR7 ;  /* 0x0000000700077c02 */ /* 0x020fe20008000f00 */
[----:B------:R-:W-:Y:S01]  /*5860*/  IMAD.U32 R6, RZ, RZ, UR6 ;  /* 0x00000006ff067e24 */ /* 0x000fe2000f8e00ff */
[----:B---3--:R-:W-:Y:S01]  /*5870*/  MOV R11, UR5 ;  /* 0x00000005000b7c02 */ /* 0x008fe20008000f00 */
[----:B------:R-:W-:Y:S02]  /*5880*/  IMAD.U32 R10, RZ, RZ, UR4 ;  /* 0x00000004ff0a7e24 */ /* 0x000fe4000f8e00ff */
[----:B------:R-:W-:Y:S07]  /*5890*/  LEPC R20, `(.L_x_95) ;  /* 0x000000001014794e */ /* 0x000fee0000000000 */
[----:B--2-4-:R-:W-:Y:S05]  /*58a0*/  CALL.ABS.NOINC R2 ;  /* 0x0000000002007343 */ /* 0x014fea0003c00000 */
.L_x_95:
[----:B------:R-:W-:Y:S01]  /*58b0*/  LOP3.LUT P0, RZ, R166, 0x60, RZ, 0xc0, !PT ;  /* 0x00000060a6ff7812 */ /* 0x000fe2000780c0ff */
[----:B------:R-:W-:Y:S05]  /*58c0*/  WARPSYNC.ALL ;  /* 0x0000000000007948 */ /* 0x000fea0003800000 */
[----:B------:R-:W-:Y:S01]  /*58d0*/  R2UR UR4, R64 ;  /* 0x00000000400472ca */ /* 0x000fe200000e0000 */
[----:B------:R-:W-:Y:S01]  /*58e0*/  BSSY.RECONVERGENT B0, `(.L_x_96) ;  /* 0x0000121000007945 */ /* 0x000fe20003800200 */
[-C--:B----4-:R-:W-:Y:S02]  /*58f0*/  F2FP.F16.E4M3.UNPACK_B R82, R92.reuse ;  /* 0x0000005cff52723e */ /* 0x090fe400020006ff */
[----:B------:R-:W-:Y:S02]  /*5900*/  F2FP.F16.E4M3.UNPACK_B R109, R92.H1 ;  /* 0x0000005cff6d723e */ /* 0x000fe400030006ff */
[-C--:B------:R-:W-:Y:S01]  /*5910*/  F2FP.F16.E4M3.UNPACK_B R107, R93.reuse ;  /* 0x0000005dff6b723e */ /* 0x080fe200020006ff */
[--C-:B------:R-:W-:Y:S01]  /*5920*/  HADD2.F32 R80, -RZ, R82.reuse.H0_H0 ;  /* 0x20000052ff507230 */ /* 0x100fe20000004100 */
[----:B------:R-:W-:Y:S01]  /*5930*/  F2FP.F16.E4M3.UNPACK_B R105, R93.H1 ;  /* 0x0000005dff69723e */ /* 0x000fe200030006ff */
[----:B------:R-:W-:Y:S01]  /*5940*/  HADD2.F32 R82, -RZ, R82.H1_H1 ;  /* 0x30000052ff527230 */ /* 0x000fe20000004100 */
[-C--:B------:R-:W-:Y:S01]  /*5950*/  F2FP.F16.E4M3.UNPACK_B R130, R84.reuse ;  /* 0x00000054ff82723e */ /* 0x080fe200020006ff */
[--C-:B------:R-:W-:Y:S01]  /*5960*/  HADD2.F32 R83, -RZ, R109.reuse.H0_H0 ;  /* 0x2000006dff537230 */ /* 0x100fe20000004100 */
[----:B------:R-:W-:Y:S01]  /*5970*/  F2FP.F16.E4M3.UNPACK_B R132, R84.H1 ;  /* 0x00000054ff84723e */ /* 0x000fe200030006ff */
[----:B------:R-:W3:Y:S01]  /*5980*/  LDTM.x64 R4, tmem[UR4] ;  /* 0x00000004000479ee */ /* 0x000ee20008340000 */
[----:B------:R-:W-:Y:S01]  /*5990*/  NOP ;  /* 0x0000000000007918 */ /* 0x000fe20000000000 */
[----:B------:R-:W-:Y:S01]  /*59a0*/  R2UR UR5, R156 ;  /* 0x000000009c0572ca */ /* 0x000fe200000e0000 */
[--C-:B------:R-:W-:Y:S01]  /*59b0*/  HADD2.F32 R129, -RZ, R130.reuse.H0_H0 ;  /* 0x20000082ff817230 */ /* 0x100fe20000004100 */
[----:B------:R-:W-:Y:S01]  /*59c0*/  F2FP.F16.E4M3.UNPACK_B R93, R94 ;  /* 0x0000005eff5d723e */ /* 0x000fe200020006ff */
[----:B------:R-:W-:Y:S01]  /*59d0*/  HADD2.F32 R130, -RZ, R130.H1_H1 ;  /* 0x30000082ff827230 */ /* 0x000fe20000004100 */
[-C--:B------:R-:W-:Y:S01]  /*59e0*/  F2FP.F16.E4M3.UNPACK_B R134, R85.reuse ;  /* 0x00000055ff86723e */ /* 0x080fe200020006ff */
[----:B------:R-:W-:Y:S01]  /*59f0*/  HADD2.F32 R84, -RZ, R109.H1_H1 ;  /* 0x3000006dff547230 */ /* 0x000fe20000004100 */
[----:B------:R-:W-:Y:S01]  /*5a00*/  F2FP.F16.E4M3.UNPACK_B R136, R85.H1 ;  /* 0x00000055ff88723e */ /* 0x000fe200030006ff */
[--C-:B------:R-:W-:Y:S01]  /*5a10*/  HADD2.F32 R85, -RZ, R107.reuse.H0_H0 ;  /* 0x2000006bff557230 */ /* 0x100fe20000004100 */
[-C--:B------:R-:W-:Y:S01]  /*5a20*/  F2FP.F16.E4M3.UNPACK_B R138, R86.reuse ;  /* 0x00000056ff8a723e */ /* 0x080fe200020006ff */
[--C-:B------:R-:W-:Y:S01]  /*5a30*/  HADD2.F32 R133, -RZ, R134.reuse.H0_H0 ;  /* 0x20000086ff857230 */ /* 0x100fe20000004100 */
[----:B------:R-:W-:Y:S01]  /*5a40*/  F2FP.F16.E4M3.UNPACK_B R140, R86.H1 ;  /* 0x00000056ff8c723e */ /* 0x000fe200030006ff */
[----:B------:R-:W-:Y:S01]  /*5a50*/  HADD2.F32 R86, -RZ, R107.H1_H1 ;  /* 0x3000006bff567230 */ /* 0x000fe20000004100 */
[----:B------:R-:W-:Y:S01]  /*5a60*/  F2FP.F16.E4M3.UNPACK_B R142, R87 ;  /* 0x00000057ff8e723e */ /* 0x000fe200020006ff */
[----:B------:R-:W-:Y:S01]  /*5a70*/  UIADD3 UR5, UPT, UPT, UR5, 0xe0, URZ ;  /* 0x000000e005057890 */ /* 0x000fe2000fffe0ff */
[----:B------:R-:W-:Y:S01]  /*5a80*/  HADD2.F32 R134, -RZ, R134.H1_H1 ;  /* 0x30000086ff867230 */ /* 0x000fe20000004100 */
[----:B------:R-:W-:Y:S01]  /*5a90*/  F2FP.F16.E4M3.UNPACK_B R114, R88 ;  /* 0x00000058ff72723e */ /* 0x000fe200020006ff */
[--C-:B------:R-:W-:Y:S01]  /*5aa0*/  HADD2.F32 R137, -RZ, R138.reuse.H0_H0 ;  /* 0x2000008aff897230 */ /* 0x100fe20000004100 */
[----:B------:R-:W-:Y:S01]  /*5ab0*/  UPRMT UR5, UR37, 0x654, UR5 ;  /* 0x0000065425057896 */ /* 0x000fe20008000005 */
[----:B------:R-:W-:Y:S01]  /*5ac0*/  HADD2.F32 R138, -RZ, R138.H1_H1 ;  /* 0x3000008aff8a7230 */ /* 0x000fe20000004100 */
[-C--:B------:R-:W-:Y:S01]  /*5ad0*/  F2FP.F16.E4M3.UNPACK_B R118, R89.reuse ;  /* 0x00000059ff76723e */ /* 0x080fe200020006ff */
[--C-:B------:R-:W-:Y:S01]  /*5ae0*/  HADD2.F32 R113, -RZ, R114.reuse.H0_H0 ;  /* 0x20000072ff717230 */ /* 0x100fe20000004100 */
[----:B------:R-:W-:Y:S01]  /*5af0*/  F2FP.F16.E4M3.UNPACK_B R120, R89.H1 ;  /* 0x00000059ff78723e */ /* 0x000fe200030006ff */
[C---:B---3--:R-:W-:Y:S01]  /*5b00*/  FMUL R4, R78.reuse, R4 ;  /* 0x000000044e047220 */ /* 0x048fe20000400000 */
[C---:B------:R-:W-:Y:S01]  /*5b10*/  FMUL R5, R78.reuse, R5 ;  /* 0x000000054e057220 */ /* 0x040fe20000400000 */
[C---:B------:R-:W-:Y:S01]  /*5b20*/  FMUL R8, R78.reuse, R8 ;  /* 0x000000084e087220 */ /* 0x040fe20000400000 */
[C---:B------:R-:W-:Y:S01]  /*5b30*/  FMUL R9, R78.reuse, R9 ;  /* 0x000000094e097220 */ /* 0x040fe20000400000 */
[----:B------:R-:W-:Y:S01]  /*5b40*/  SYNCS.ARRIVE.TRANS64.RED.A1T0 RZ, [UR5], RZ ;  /* 0x000000ffffff79a7 */ /* 0x000fe20008100405 */
[C---:B------:R-:W-:Y:S01]  /*5b50*/  FFMA R4, R81.reuse, R80, R4 ;  /* 0x0000005051047223 */ /* 0x040fe20000000004 */
[C---:B------:R-:W-:Y:S01]  /*5b60*/  FFMA R5, R81.reuse, R82, R5 ;  /* 0x0000005251057223 */ /* 0x040fe20000000005 */
[----:B------:R-:W-:Y:S02]  /*5b70*/  HADD2.F32 R89, -RZ, R93.H0_H0 ;  /* 0x2000005dff597230 */ /* 0x000fe40000004100 */
[C---:B------:R-:W-:Y:S01]  /*5b80*/  FMUL R12, R78.reuse, R12 ;  /* 0x0000000c4e0c7220 */ /* 0x040fe20000400000 */
        /* <DEDUP_REMOVED lines=11> */
[----:B------:R-:W-:Y:S02]  /*5c40*/  HADD2.F32 R114, -RZ, R114.H1_H1 ;  /* 0x30000072ff727230 */ /* 0x000fe40000004100 */
[C---:B------:R-:W-:Y:S01]  /*5c50*/  FMUL R32, R78.reuse, R36 ;  /* 0x000000244e207220 */ /* 0x040fe20000400000 */
[C---:B------:R-:W-:Y:S01]  /*5c60*/  FMUL R33, R78.reuse, R37 ;  /* 0x000000254e217220 */ /* 0x040fe20000400000 */
[--C-:B------:R-:W-:Y:S02]  /*5c70*/  HADD2.F32 R117, -RZ, R118.reuse.H0_H0 ;  /* 0x20000076ff757230 */ /* 0x100fe40000004100 */
[C---:B------:R-:W-:Y:S01]  /*5c80*/  FMUL R36, R78.reuse, R40 ;  /* 0x000000284e247220 */ /* 0x040fe20000400000 */
[----:B------:R-:W-:Y:S02]  /*5c90*/  HADD2.F32 R118, -RZ, R118.H1_H1 ;  /* 0x30000076ff767230 */ /* 0x000fe40000004100 */
        /* <DEDUP_REMOVED lines=8> */
[----:B------:R-:W-:Y:S01]  /*5d20*/  F2FP.F16.E4M3.UNPACK_B R92, R94.H1 ;  /* 0x0000005eff5c723e */ /* 0x000fe200030006ff */
[C---:B------:R-:W-:Y:S01]  /*5d30*/  FMUL R53, R78.reuse, R57 ;  /* 0x000000394e357220 */ /* 0x040fe20000400000 */
[C---:B------:R-:W-:Y:S01]  /*5d40*/  FMUL R56, R78.reuse, R60 ;  /* 0x0000003c4e387220 */ /* 0x040fe20000400000 */
[----:B------:R-:W-:Y:S01]  /*5d50*/  F2FP.F16.E4M3.UNPACK_B R141, R87.H1 ;  /* 0x00000057ff8d723e */ /* 0x000fe200030006ff */
[C---:B------:R-:W-:Y:S01]  /*5d60*/  FMUL R57, R78.reuse, R61 ;  /* 0x0000003d4e397220 */ /* 0x040fe20000400000 */
[----:B------:R-:W-:Y:S02]  /*5d70*/  HADD2.F32 R80, -RZ, R142.H1_H1 ;  /* 0x3000008eff507230 */ /* 0x000fe40000004100 */
[C---:B------:R-:W-:Y:S01]  /*5d80*/  FMUL R60, R78.reuse, R64 ;  /* 0x000000404e3c7220 */ /* 0x040fe20000400000 */
[----:B------:R-:W-:Y:S01]  /*5d90*/  F2FP.F16.E4M3.UNPACK_B R116, R88.H1 ;  /* 0x00000058ff74723e */ /* 0x000fe200030006ff */
[C---:B------:R-:W-:Y:S01]  /*5da0*/  FMUL R61, R78.reuse, R65 ;  /* 0x000000414e3d7220 */ /* 0x040fe20000400000 */
[C---:B------:R-:W-:Y:S01]  /*5db0*/  FMUL R6, R78.reuse, R6 ;  /* 0x000000064e067220 */ /* 0x040fe20000400000 */
[----:B------:R-:W-:Y:S01]  /*5dc0*/  F2FP.F16.E4M3.UNPACK_B R94, R95 ;  /* 0x0000005fff5e723e */ /* 0x000fe200020006ff */
[C---:B------:R-:W-:Y:S01]  /*5dd0*/  FMUL R7, R78.reuse, R7 ;  /* 0x000000074e077220 */ /* 0x040fe20000400000 */
[--C-:B------:R-:W-:Y:S02]  /*5de0*/  HADD2.F32 R87, -RZ, R105.reuse.H0_H0 ;  /* 0x20000069ff577230 */ /* 0x100fe40000004100 */
[C---:B------:R-:W-:Y:S01]  /*5df0*/  FFMA R6, R81.reuse, R83, R6 ;  /* 0x0000005351067223 */ /* 0x040fe20000000006 */
[----:B------:R-:W-:Y:S01]  /*5e00*/  F2FP.F16.E4M3.UNPACK_B R122, R90 ;  /* 0x0000005aff7a723e */ /* 0x000fe200020006ff */
[C---:B------:R-:W-:Y:S01]  /*5e10*/  FFMA R7, R81.reuse, R84, R7 ;  /* 0x0000005451077223 */ /* 0x040fe20000000007 */
[C---:B------:R-:W-:Y:S01]  /*5e20*/  FFMA R8, R81.reuse, R85, R8 ;  /* 0x0000005551087223 */ /* 0x040fe20000000008 */
[----:B------:R-:W-:Y:S01]  /*5e30*/  F2FP.F16.E4M3.UNPACK_B R124, R90.H1 ;  /* 0x0000005aff7c723e */ /* 0x000fe200030006ff */
[----:B------:R-:W-:Y:S02]  /*5e40*/  HADD2.F32 R88, -RZ, R105.H1_H1 ;  /* 0x30000069ff587230 */ /* 0x000fe40000004100 */
[----:B------:R-:W-:Y:S01]  /*5e50*/  FFMA R9, R81, R86, R9 ;  /* 0x0000005651097223 */ /* 0x000fe20000000009 */
[----:B------:R-:W-:Y:S01]  /*5e60*/  F2FP.SATFINITE.E4M3.F32.PACK_AB_MERGE_C R156, R7, R6, RZ ;  /* 0x00000006079c723e */ /* 0x000fe200048070ff */
[----:B------:R-:W-:Y:S02]  /*5e70*/  HADD2.F32 R90, -RZ, R93.H1_H1 ;  /* 0x3000005dff5a7230 */ /* 0x000fe40000004100 */
[C---:B------:R-:W-:Y:S01]  /*5e80*/  FMUL R10, R78.reuse, R10 ;  /* 0x0000000a4e0a7220 */ /* 0x040fe20000400000 */
[--C-:B------:R-:W-:Y:S01]  /*5e90*/  HADD2.F32 R93, -RZ, R94.reuse.H0_H0 ;  /* 0x2000005eff5d7230 */ /* 0x100fe20000004100 */
[----:B------:R-:W-:Y:S01]  /*5ea0*/  F2FP.SATFINITE.E4M3.F32.PACK_AB_MERGE_C R156, R5, R4, R156 ;  /* 0x00000004059c723e */ /* 0x000fe2000480709c */
[----:B------:R-:W-:Y:S02]  /*5eb0*/  HADD2.F32 R94, -RZ, R94.H1_H1 ;  /* 0x3000005eff5e7230 */ /* 0x000fe40000004100 */
[C---:B------:R-:W-:Y:S01]  /*5ec0*/  FFMA R10, R81.reuse, R87, R10 ;  /* 0x00000057510a7223 */ /* 0x040fe2000000000a */
[--C-:B------:R-:W-:Y:S02]  /*5ed0*/  HADD2.F32 R121, -RZ, R122.reuse.H0_H0 ;  /* 0x2000007aff797230 */ /* 0x100fe40000004100 */
[C---:B------:R-:W-:Y:S01]  /*5ee0*/  FMUL R11, R78.reuse, R11 ;  /* 0x0000000b4e0b7220 */ /* 0x040fe20000400000 */
[----:B------:R-:W-:Y:S01]  /*5ef0*/  F2FP.F16.E4M3.UNPACK_B R126, R91 ;  /* 0x0000005bff7e723e */ /* 0x000fe200020006ff */
[----:B------:R-:W-:Y:S01]  /*5f00*/  HADD2.F32 R122, -RZ, R122.H1_H1 ;  /* 0x3000007aff7a7230 */ /* 0x000fe20000004100 */
[----:B------:R-:W-:Y:S01]  /*5f10*/  F2FP.F16.E4M3.UNPACK_B R103, R95.H1 ;  /* 0x0000005fff67723e */ /* 0x000fe200030006ff */
[C---:B------:R-:W-:Y:S01]  /*5f20*/  FFMA R11, R81.reuse, R88, R11 ;  /* 0x00000058510b7223 */ /* 0x040fe2000000000b */
[----:B------:R-:W-:Y:S01]  /*5f30*/  F2FP.F16.E4M3.UNPACK_B R128, R91.H1 ;  /* 0x0000005bff80723e */ /* 0x000fe200030006ff */
[----:B------:R-:W-:Y:S02]  /*5f40*/  HADD2.F32 R91, -RZ, R92.H0_H0 ;  /* 0x2000005cff5b7230 */ /* 0x000fe40000004100 */
[C---:B------:R-:W-:Y:S01]  /*5f50*/  FFMA R12, R81.reuse, R89, R12 ;  /* 0x00000059510c7223 */ /* 0x040fe2000000000c */
[----:B------:R-:W-:Y:S01]  /*5f60*/  FFMA R13, R81, R90, R13 ;  /* 0x0000005a510d7223 */ /* 0x000fe2000000000d */
[----:B------:R-:W-:Y:S01]  /*5f70*/  F2FP.SATFINITE.E4M3.F32.PACK_AB_MERGE_C R157, R11, R10, RZ ;  /* 0x0000000a0b9d723e */ /* 0x000fe200048070ff */
[--C-:B------:R-:W-:Y:S01]  /*5f80*/  HADD2.F32 R125, -RZ, R126.reuse.H0_H0 ;  /* 0x2000007eff7d7230 */ /* 0x100fe20000004100 */
[----:B------:R-:W-:Y:S01]  /*5f90*/  F2FP.F16.E4M3.UNPACK_B R101, R96 ;  /* 0x00000060ff65723e */ /* 0x000fe200020006ff */
[----:B------:R-:W-:Y:S01]  /*5fa0*/  HADD2.F32 R126, -RZ, R126.H1_H1 ;  /* 0x3000007eff7e7230 */ /* 0x000fe20000004100 */
[----:B------:R-:W-:Y:S01]  /*5fb0*/  F2FP.SATFINITE.E4M3.F32.PACK_AB_MERGE_C R157, R9, R8, R157 ;  /* 0x00000008099d723e */ /* 0x000fe2000480709d */
[----:B------:R-:W-:Y:S02]  /*5fc0*/  HADD2.F32 R83, -RZ, R142.H0_H0 ;  /* 0x2000008eff537230 */ /* 0x000fe40000004100 */
[C---:B------:R-:W-:Y:S01]  /*5fd0*/  FMUL R14, R78.reuse, R14 ;  /* 0x0000000e4e0e7220 */ /* 0x040fe20000400000 */
[----:B------:R-:W-:Y:S02]  /*5fe0*/  HADD2.F32 R92, -RZ, R92.H1_H1 ;  /* 0x3000005cff5c7230 */ /* 0x000fe40000004100 */
[C---:B------:R-:W-:Y:S01]  /*5ff0*/  FMUL R15, R78.reuse, R15 ;  /* 0x0000000f4e0f7220 */ /* 0x040fe20000400000 */
[----:B------:R-:W-:Y:S01]  /*6000*/  F2FP.F16.E4M3.UNPACK_B R100, R96.H1 ;  /* 0x00000060ff64723e */ /* 0x000fe200030006ff */
[--C-:B------:R-:W-:Y:S02]  /*6010*/  HADD2.F32 R95, -RZ, R103.reuse.H0_H0 ;  /* 0x20000067ff5f7230 */ /* 0x100fe40000004100 */
[C---:B------:R-:W-:Y:S01]  /*6020*/  FFMA R14, R81.reuse, R91, R14 ;  /* 0x0000005b510e7223 */ /* 0x040fe2000000000e */
[C---:B------:R-:W-:Y:S01]  /*6030*/  FFMA R15, R81.reuse, R92, R15 ;  /* 0x0000005c510f7223 */ /* 0x040fe2000000000f */
[C---:B------:R-:W-:Y:S01]  /*6040*/  FFMA R16, R81.reuse, R93, R16 ;  /* 0x0000005d51107223 */ /* 0x040fe20000000010 */
[----:B------:R-:W-:Y:S01]  /*6050*/  FFMA R17, R81, R94, R17 ;  /* 0x0000005e51117223 */ /* 0x000fe20000000011 */
[-C--:B------:R-:W-:Y:S01]  /*6060*/  F2FP.F16.E4M3.UNPACK_B R102, R97.reuse ;  /* 0x00000061ff66723e */ /* 0x080fe200020006ff */
[----:B------:R-:W-:Y:S01]  /*6070*/  HADD2.F32 R96, -RZ, R103.H1_H1 ;  /* 0x30000067ff607230 */ /* 0x000fe20000004100 */
[----:B------:R-:W-:Y:S01]  /*6080*/  F2FP.SATFINITE.E4M3.F32.PACK_AB_MERGE_C R158, R15, R14, RZ ;  /* 0x0000000e0f9e723e */ /* 0x000fe200048070ff */
[C---:B------:R-:W-:Y:S01]  /*6090*/  FMUL R18, R78.reuse, R18 ;  /* 0x000000124e127220 */ /* 0x040fe20000400000 */
[----:B------:R-:W-:Y:S01]  /*60a0*/  F2FP.F16.E4M3.UNPACK_B R104, R97.H1 ;  /* 0x00000061ff68723e */ /* 0x000fe200030006ff */
[--C-:B------:R-:W-:Y:S01]  /*60b0*/  HADD2.F32 R97, -RZ, R101.reuse.H0_H0 ;  /* 0x20000065ff617230 */ /* 0x100fe20000004100 */
[----:B------:R-:W-:Y:S01]  /*60c0*/  F2FP.SATFINITE.E4M3.F32.PACK_AB_MERGE_C R158, R13, R12, R158 ;  /* 0x0000000c0d9e723e */ /* 0x000fe2000480709e */
[C---:B------:R-:W-:Y:S01]  /*60d0*/  FFMA R18, R81.reuse, R95, R18 ;  /* 0x0000005f51127223 */ /* 0x040fe20000000012 */
[----:B------:R-:W-:Y:S01]  /*60e0*/  F2FP.F16.E4M3.UNPACK_B R110, R99 ;  /* 0x00000063ff6e723e */ /* 0x000fe200020006ff */
[C---:B------:R-:W-:Y:S01]  /*60f0*/  FMUL R19, R78.reuse, R19 ;  /* 0x000000134e137220 */ /* 0x040fe20000400000 */
[----:B------:R-:W-:Y:S01]  /*6100*/  F2FP.F16.E4M3.UNPACK_B R112, R99.H1 ;  /* 0x00000063ff70723e */ /* 0x000fe200030006ff */
[----:B------:R-:W-:Y:S01]  /*6110*/  HADD2.F32 R99, -RZ, R101.H1_H1 ;  /* 0x30000065ff637230 */ /* 0x000fe20000004100 */
[-C--:B------:R-:W-:Y:S01]  /*6120*/  F2FP.F16.E4M3.UNPACK_B R106, R98.reuse ;  /* 0x00000062ff6a723e */ /* 0x080fe200020006ff */
[----:B------:R-:W-:Y:S01]  /*6130*/  HADD2.F32 R101, -RZ, R102.H0_H0 ;  /* 0x20000066ff657230 */ /* 0x000fe20000004100 */
[----:B------:R-:W-:Y:S01]  /*6140*/  F2FP.F16.E4M3.UNPACK_B R108, R98.H1 ;  /* 0x00000062ff6c723e */ /* 0x000fe200030006ff */
[----:B------:R-:W-:Y:S02]  /*6150*/  HADD2.F32 R98, -RZ, R100.H0_H0 ;  /* 0x20000064ff627230 */ /* 0x000fe40000004100 */
[C---:B------:R-:W-:Y:S01]  /*6160*/  FFMA R19, R81.reuse, R96, R19 ;  /* 0x0000006051137223 */ /* 0x040fe20000000013 */
[C---:B------:R-:W-:Y:S01]  /*6170*/  FFMA R0, R81.reuse, R97, R0 ;  /* 0x0000006151007223 */ /* 0x040fe20000000000 */
[----:B------:R-:W-:Y:S01]  /*6180*/  FFMA R2, R81, R99, R2 ;  /* 0x0000006351027223 */ /* 0x000fe20000000002 */
[----:B------:R-:W-:Y:S02]  /*6190*/  HADD2.F32 R102, -RZ, R102.H1_H1 ;  /* 0x30000066ff667230 */ /* 0x000fe40000004100 */
[C---:B------:R-:W-:Y:S01]  /*61a0*/  FMUL R3, R78.reuse, R22 ;  /* 0x000000164e037220 */ /* 0x040fe20000400000 */
[----:B------:R-:W-:Y:S01]  /*61b0*/  HADD2.F32 R100, -RZ, R100.H1_H1 ;  /* 0x30000064ff647230 */ /* 0x000fe20000004100 */
[----:B------:R-:W-:Y:S01]  /*61c0*/  F2FP.SATFINITE.E4M3.F32.PACK_AB_MERGE_C R159, R19, R18, RZ ;  /* 0x00000012139f723e */ /* 0x000fe200048070ff */
[--C-:B------:R-:W-:Y:S02]  /*61d0*/  HADD2.F32 R105, -RZ, R106.reuse.H0_H0 ;  /* 0x2000006aff697230 */ /* 0x100fe40000004100 */
[----:B------:R-:W-:Y:S01]  /*61e0*/  FFMA R3, R81, R98, R3 ;  /* 0x0000006251037223 */ /* 0x000fe20000000003 */
[----:B------:R-:W-:Y:S01]  /*61f0*/  HADD2.F32 R106, -RZ, R106.H1_H1 ;  /* 0x3000006aff6a7230 */ /* 0x000fe20000004100 */
[----:B------:R-:W-:Y:S01]  /*6200*/  F2FP.SATFINITE.E4M3.F32.PACK_AB_MERGE_C R159, R17, R16, R159 ;  /* 0x00000010119f723e */ /* 0x000fe2000480709f */
[----:B------:R-:W-:Y:S02]  /*6210*/  HADD2.F32 R109, -RZ, R110.H0_H0 ;  /* 0x2000006eff6d7230 */ /* 0x000fe40000004100 */
[C---:B------:R-:W-:Y:S01]  /*6220*/  FMUL R23, R78.reuse, R23 ;  /* 0x000000174e177220 */ /* 0x040fe20000400000 */
[--C-:B------:R-:W-:Y:S02]  /*6230*/  HADD2.F32 R103, -RZ, R104.reuse.H0_H0 ;  /* 0x20000068ff677230 */ /* 0x100fe40000004100 */
[C---:B------:R-:W-:Y:S01]  /*6240*/  FMUL R22, R78.reuse, R26 ;  /* 0x0000001a4e167220 */ /* 0x040fe20000400000 */
[----:B------:R-:W-:Y:S01]  /*6250*/  HADD2.F32 R104, -RZ, R104.H1_H1 ;  /* 0x30000068ff687230 */ /* 0x000fe20000004100 */
[----:B------:R1:W-:Y:S01]  /*6260*/  STS.128 [R168+UR43+0x2200], R156 ;  /* 0x0022009ca8007988 */ /* 0x0003e20008000c2b */
[C---:B------:R-:W-:Y:S01]  /*6270*/  FFMA R23, R81.reuse, R100, R23 ;  /* 0x0000006451177223 */ /* 0x040fe20000000017 */
[C---:B------:R-:W-:Y:S01]  /*6280*/  FFMA R20, R81.reuse, R101, R20 ;  /* 0x0000006551147223 */ /* 0x040fe20000000014 */
[C---:B------:R-:W-:Y:S01]  /*6290*/  FFMA R21, R81.reuse, R102, R21 ;  /* 0x0000006651157223 */ /* 0x040fe20000000015 */
[----:B------:R-:W-:Y:S01]  /*62a0*/  FFMA R22, R81, R103, R22 ;  /* 0x0000006751167223 */ /* 0x000fe20000000016 */
[----:B------:R-:W-:Y:S01]  /*62b0*/  HADD2.F32 R110, -RZ, R110.H1_H1 ;  /* 0x3000006eff6e7230 */ /* 0x000fe20000004100 */
[----:B------:R-:W-:Y:S01]  /*62c0*/  F2FP.SATFINITE.E4M3.F32.PACK_AB_MERGE_C R161, R23, R3, RZ ;  /* 0x0000000317a1723e */ /* 0x000fe200048070ff */
[C---:B------:R-:W-:Y:S01]  /*62d0*/  FMUL R27, R78.reuse, R27 ;  /* 0x0000001b4e1b7220 */ /* 0x040fe20000400000 */
[--C-:B------:R-:W-:Y:S02]  /*62e0*/  HADD2.F32 R107, -RZ, R108.reuse.H0_H0 ;  /* 0x2000006cff6b7230 */ /* 0x100fe40000004100 */
[----:B------:R-:W-:Y:S01]  /*62f0*/  FMUL R26, R78, R30 ;  /* 0x0000001e4e1a7220 */ /* 0x000fe20000400000 */
[----:B------:R-:W-:Y:S01]  /*6300*/  HADD2.F32 R108, -RZ, R108.H1_H1 ;  /* 0x3000006cff6c7230 */ /* 0x000fe20000004100 */
[----:B------:R-:W-:Y:S01]  /*6310*/  F2FP.SATFINITE.E4M3.F32.PACK_AB_MERGE_C R160, R2, R0, R161 ;  /* 0x0000000002a0723e */ /* 0x000fe200048070a1 */
[C---:B------:R-:W-:Y:S01]  /*6320*/  FFMA R27, R81.reuse, R104, R27 ;  /* 0x00000068511b7223 */ /* 0x040fe2000000001b */
[C---:B------:R-:W-:Y:S01]  /*6330*/  FFMA R24, R81.reuse, R105, R24 ;  /* 0x0000006951187223 */ /* 0x040fe20000000018 */
[C---:B------:R-:W-:Y:S01]  /*6340*/  FFMA R25, R81.reuse, R106, R25 ;  /* 0x0000006a51197223 */ /* 0x040fe20000000019 */
[----:B------:R-:W-:Y:S01]  /*6350*/  FFMA R26, R81, R107, R26 ;  /* 0x0000006b511a7223 */ /* 0x000fe2000000001a */
[C---:B------:R-:W-:Y:S01]  /*6360*/  FMUL R31, R78.reuse, R31 ;  /* 0x0000001f4e1f7220 */ /* 0x040fe20000400000 */
[--C-:B------:R-:W-:Y:S01]  /*6370*/  HADD2.F32 R111, -RZ, R112.reuse.H0_H0 ;  /* 0x20000070ff6f7230 */ /* 0x100fe20000004100 */
[----:B------:R-:W-:Y:S01]  /*6380*/  F2FP.SATFINITE.E4M3.F32.PACK_AB_MERGE_C R162, R27, R22, RZ ;  /* 0x000000161ba2723e */ /* 0x000fe200048070ff */
[----:B------:R-:W-:Y:S02]  /*6390*/  HADD2.F32 R112, -RZ, R112.H1_H1 ;  /* 0x30000070ff707230 */ /* 0x000fe40000004100 */
[C---:B------:R-:W-:Y:S01]  /*63a0*/  FFMA R31, R81.reuse, R108, R31 ;  /* 0x0000006c511f7223 */ /* 0x040fe2000000001f */
[----:B------:R-:W-:Y:S01]  /*63b0*/  FFMA R28, R81, R109, R28 ;  /* 0x0000006d511c7223 */ /* 0x000fe2000000001c */
[----:B------:R-:W-:Y:S01]  /*63c0*/  F2FP.SATFINITE.E4M3.F32.PACK_AB_MERGE_C R161, R21, R20, R162 ;  /* 0x0000001415a1723e */ /* 0x000fe200048070a2 */
[----:B------:R-:W-:Y:S01]  /*63d0*/  FFMA R29, R81, R110, R29 ;  /* 0x0000006e511d7223 */ /* 0x000fe2000000001d */
[C---:B------:R-:W-:Y:S01]  /*63e0*/  FMUL R30, R78.reuse, R34 ;  /* 0x000000224e1e7220 */ /* 0x040fe20000400000 */
[----:B------:R-:W-:Y:S01]  /*63f0*/  F2FP.SATFINITE.E4M3.F32.PACK_AB_MERGE_C R163, R31, R26, RZ ;  /* 0x0000001a1fa3723e */ /* 0x000fe200048070ff */
[C---:B------:R-:W-:Y:S01]  /*6400*/  FMUL R35, R78.reuse, R35 ;  /* 0x000000234e237220 */ /* 0x040fe20000400000 */
[--C-:B------:R-:W-:Y:S02]  /*6410*/  HADD2.F32 R115, -RZ, R116.reuse.H0_H0 ;  /* 0x20000074ff737230 */ /* 0x100fe40000004100 */
[----:B------:R-:W-:Y:S01]  /*6420*/  FFMA R30, R81, R111, R30 ;  /* 0x0000006f511e7223 */ /* 0x000fe2000000001e */
[----:B------:R-:W-:Y:S01]  /*6430*/  F2FP.SATFINITE.E4M3.F32.PACK_AB_MERGE_C R162, R25, R24, R163 ;  /* 0x0000001819a2723e */ /* 0x000fe200048070a3 */
[C---:B------:R-:W-:Y:S01]  /*6440*/  FFMA R35, R81.reuse, R112, R35 ;  /* 0x0000007051237223 */ /* 0x040fe20000000023 */
[C---:B------:R-:W-:Y:S01]  /*6450*/  FFMA R32, R81.reuse, R113, R32 ;  /* 0x0000007151207223 */ /* 0x040fe20000000020 */
[----:B------:R-:W-:Y:S01]  /*6460*/  FFMA R33, R81, R114, R33 ;  /* 0x0000007251217223 */ /* 0x000fe20000000021 */
[----:B------:R-:W-:Y:S02]  /*6470*/  HADD2.F32 R116, -RZ, R116.H1_H1 ;  /* 0x30000074ff747230 */ /* 0x000fe40000004100 */
        /* <DEDUP_REMOVED lines=9> */
[----:B------:R-:W-:Y:S01]  /*6510*/  HADD2.F32 R120, -RZ, R120.H1_H1 ;  /* 0x30000078ff787230 */ /* 0x000fe20000004100 */
[----:B------:R1:W-:Y:S01]  /*6520*/  STS.128 [R178+0x2010], R160 ;  /* 0x002010a0b2007388 */ /* 0x0003e20000000c00 */
[----:B------:R-:W-:Y:S01]  /*6530*/  F2FP.SATFINITE.E4M3.F32.PACK_AB_MERGE_C R184, R39, R34, RZ ;  /* 0x0000002227b8723e */ /* 0x000fe200048070ff */
[C---:B------:R-:W-:Y:S01]  /*6540*/  FMUL R38, R78.reuse, R42 ;  /* 0x0000002a4e267220 */ /* 0x040fe20000400000 */
[C---:B------:R-:W-:Y:S01]  /*6550*/  FMUL R43, R78.reuse, R43 ;  /* 0x0000002b4e2b7220 */ /* 0x040fe20000400000 */
[--C-:B------:R-:W-:Y:S01]  /*6560*/  HADD2.F32 R123, -RZ, R124.reuse.H0_H0 ;  /* 0x2000007cff7b7230 */ /* 0x100fe20000004100 */
[----:B------:R-:W-:Y:S01]  /*6570*/  F2FP.SATFINITE.E4M3.F32.PACK_AB_MERGE_C R184, R33, R32, R184 ;  /* 0x0000002021b8723e */ /* 0x000fe200048070b8 */
[C---:B------:R-:W-:Y:S01]  /*6580*/  FFMA R38, R81.reuse, R119, R38 ;  /* 0x0000007751267223 */ /* 0x040fe20000000026 */
        /* <DEDUP_REMOVED lines=12> */
[C---:B------:R-:W-:Y:S01]  /*6650*/  FFMA R45, R81.reuse, R126, R45 ;  /* 0x0000007e512d7223 */ /* 0x040fe2000000002d */
[----:B------:R-:W-:Y:S02]  /*6660*/  HADD2.F32 R128, -RZ, R128.H1_H1 ;  /* 0x30000080ff807230 */ /* 0x000fe40000004100 */
[C---:B------:R-:W-:Y:S01]  /*6670*/  FMUL R46, R78.reuse, R50 ;  /* 0x000000324e2e7220 */ /* 0x040fe20000400000 */
[C---:B------:R-:W-:Y:S01]  /*6680*/  FMUL R51, R78.reuse, R51 ;  /* 0x000000334e337220 */ /* 0x040fe20000400000 */
[--C-:B------:R-:W-:Y:S02]  /*6690*/  HADD2.F32 R131, -RZ, R132.reuse.H0_H0 ;  /* 0x20000084ff837230 */ /* 0x100fe40000004100 */
[C---:B------:R-:W-:Y:S01]  /*66a0*/  FMUL R50, R78.reuse, R54 ;  /* 0x000000364e327220 */ /* 0x040fe20000400000 */
[C---:B------:R-:W-:Y:S01]  /*66b0*/  FFMA R46, R81.reuse, R127, R46 ;  /* 0x0000007f512e7223 */ /* 0x040fe2000000002e */
[----:B------:R-:W-:Y:S02]  /*66c0*/  HADD2.F32 R132, -RZ, R132.H1_H1 ;  /* 0x30000084ff847230 */ /* 0x000fe40000004100 */
[C---:B------:R-:W-:Y:S01]  /*66d0*/  FFMA R51, R81.reuse, R128, R51 ;  /* 0x0000008051337223 */ /* 0x040fe20000000033 */
[C---:B------:R-:W-:Y:S01]  /*66e0*/  FMUL R55, R78.reuse, R55 ;  /* 0x000000374e377220 */ /* 0x040fe20000400000 */
[C---:B------:R-:W-:Y:S01]  /*66f0*/  FFMA R48, R81.reuse, R129, R48 ;  /* 0x0000008151307223 */ /* 0x040fe20000000030 */
[C---:B------:R-:W-:Y:S01]  /*6700*/  FFMA R49, R81.reuse, R130, R49 ;  /* 0x0000008251317223 */ /* 0x040fe20000000031 */
[--C-:B------:R-:W-:Y:S02]  /*6710*/  HADD2.F32 R135, -RZ, R136.reuse.H0_H0 ;  /* 0x20000088ff877230 */ /* 0x100fe40000004100 */
[C---:B------:R-:W-:Y:S01]  /*6720*/  FFMA R50, R81.reuse, R131, R50 ;  /* 0x0000008351327223 */ /* 0x040fe20000000032 */
[----:B------:R-:W-:Y:S02]  /*6730*/  HADD2.F32 R136, -RZ, R136.H1_H1 ;  /* 0x30000088ff887230 */ /* 0x000fe40000004100 */
[C---:B------:R-:W-:Y:S01]  /*6740*/  FMUL R54, R78.reuse, R58 ;  /* 0x0000003a4e367220 */ /* 0x040fe20000400000 */
        /* <DEDUP_REMOVED lines=16> */
[----:B------:R-:W-:Y:S01]  /*6850*/  FFMA R63, R81, R140, R63 ;  /* 0x0000008c513f7223 */ /* 0x000fe2000000003f */
[----:B------:R-:W-:Y:S01]  /*6860*/  FMUL R67, R78, R67 ;  /* 0x000000434e437220 */ /* 0x000fe20000400000 */
[----:B------:R-:W-:Y:S01]  /*6870*/  F2FP.SATFINITE.E4M3.F32.PACK_AB_MERGE_C R186, R47, R42, RZ ;  /* 0x0000002a2fba723e */ /* 0x000fe200048070ff */
[----:B------:R-:W-:Y:S01]  /*6880*/  FFMA R60, R81, R83, R60 ;  /* 0x00000053513c7223 */ /* 0x000fe2000000003c */
[----:B------:R-:W-:Y:S01]  /*6890*/  F2FP.SATFINITE.E4M3.F32.PACK_AB_MERGE_C R187, R51, R46, RZ ;  /* 0x0000002e33bb723e */ /* 0x000fe200048070ff */
[C---:B------:R-:W-:Y:S01]  /*68a0*/  FFMA R61, R81.reuse, R80, R61 ;  /* 0x00000050513d7223 */ /* 0x040fe2000000003d */
[C---:B------:R-:W-:Y:S01]  /*68b0*/  FFMA R62, R81.reuse, R85, R62 ;  /* 0x00000055513e7223 */ /* 0x040fe2000000003e */
[----:B------:R-:W-:Y:S01]  /*68c0*/  FFMA R67, R81, R82, R67 ;  /* 0x0000005251437223 */ /* 0x000fe20000000043 */
[----:B------:R-:W-:Y:S02]  /*68d0*/  F2FP.SATFINITE.E4M3.F32.PACK_AB_MERGE_C R186, R41, R40, R186 ;  /* 0x0000002829ba723e */ /* 0x000fe400048070ba */
[----:B------:R-:W-:Y:S02]  /*68e0*/  F2FP.SATFINITE.E4M3.F32.PACK_AB_MERGE_C R187, R45, R44, R187 ;  /* 0x0000002c2dbb723e */ /* 0x000fe400048070bb */
[----:B------:R-:W-:Y:S02]  /*68f0*/  F2FP.SATFINITE.E4M3.F32.PACK_AB_MERGE_C R188, R55, R50, RZ ;  /* 0x0000003237bc723e */ /* 0x000fe400048070ff */
[----:B------:R-:W-:Y:S01]  /*6900*/  F2FP.SATFINITE.E4M3.F32.PACK_AB_MERGE_C R189, R59, R54, RZ ;  /* 0x000000363bbd723e */ /* 0x000fe200048070ff */
[----:B------:R1:W-:Y:S01]  /*6910*/  STS.128 [R177+0x2020], R184 ;  /* 0x002020b8b1007388 */ /* 0x0003e20000000c00 */
[----:B------:R-:W-:Y:S02]  /*6920*/  F2FP.SATFINITE.E4M3.F32.PACK_AB_MERGE_C R190, R63, R58, RZ ;  /* 0x0000003a3fbe723e */ /* 0x000fe400048070ff */
[----:B------:R-:W-:Y:S02]  /*6930*/  F2FP.SATFINITE.E4M3.F32.PACK_AB_MERGE_C R182, R67, R62, RZ ;  /* 0x0000003e43b6723e */ /* 0x000fe400048070ff */
[----:B------:R-:W-:Y:S02]  /*6940*/  F2FP.SATFINITE.E4M3.F32.PACK_AB_MERGE_C R188, R49, R48, R188 ;  /* 0x0000003031bc723e */ /* 0x000fe400048070bc */
[----:B------:R-:W-:Y:S02]  /*6950*/  F2FP.SATFINITE.E4M3.F32.PACK_AB_MERGE_C R189, R53, R52, R189 ;  /* 0x0000003435bd723e */ /* 0x000fe400048070bd */
[----:B------:R-:W-:Y:S02]  /*6960*/  F2FP.SATFINITE.E4M3.F32.PACK_AB_MERGE_C R190, R57, R56, R190 ;  /* 0x0000003839be723e */ /* 0x000fe400048070be */
[----:B------:R-:W-:Y:S02]  /*6970*/  F2FP.SATFINITE.E4M3.F32.PACK_AB_MERGE_C R191, R61, R60, R182 ;  /* 0x0000003c3dbf723e */ /* 0x000fe400048070b6 */
[----:B------:R-:W-:Y:S03]  /*6980*/  IADD3 R76, PT, PT, R76, 0x1, RZ ;  /* 0x000000014c4c7810 */ /* 0x000fe60007ffe0ff */
[----:B------:R1:W-:Y:S01]  /*6990*/  STS.128 [R176+0x2030], R188 ;  /* 0x002030bcb0007388 */ /* 0x0003e20000000c00 */
[----:B------:R-:W-:Y:S01]  /*69a0*/  @!PT LDS RZ, [RZ] ;  /* 0x00000000fffff984 */ /* 0x000fe20000000800 */
[----:B------:R-:W-:Y:S01]  /*69b0*/  @!PT LDS RZ, [RZ] ;  /* 0x00000000fffff984 */ /* 0x000fe20000000800 */
[----:B------:R-:W-:Y:S01]  /*69c0*/  @!PT LDS RZ, [RZ] ;  /* 0x00000000fffff984 */ /* 0x000fe20000000800 */
[----:B------:R-:W-:Y:S01]  /*69d0*/  @!PT LDS RZ, [RZ] ;  /* 0x00000000fffff984 */ /* 0x000fe20000000800 */
[----:B------:R3:W-:Y:S07]  /*69e0*/  MEMBAR.ALL.CTA ;  /* 0x0000000000007992 */ /* 0x0007ee0000008000 */
[----:B---3--:R-:W3:Y:S02]  /*69f0*/  FENCE.VIEW.ASYNC.S ;  /* 0x00000000000073c6 */ /* 0x008ee40000000000 */
[----:B---3--:R-:W-:Y:S06]  /*6a00*/  BAR.SYNC.DEFER_BLOCKING 0x1, 0x80 ;  /* 0x0042000000007b1d */ /* 0x008fec0000010000 */
[----:B------:R-:W-:Y:S05]  /*6a10*/  @P0 BRA `(.L_x_97) ;  /* 0x0000000000340947 */ /* 0x000fea0003800000 */
[----:B------:R-:W-:Y:S01]  /*6a20*/  UIADD3 UR12, UPT, UPT, UR43, 0x2200, URZ ;  /* 0x000022002b0c7890 */ /* 0x000fe2000fffe0ff */
[----:B------:R-:W-:Y:S01]  /*6a30*/  R2UR UR9, R155 ;  /* 0x000000009b0972ca */ /* 0x000fe200000e0000 */
[----:B------:R-:W-:Y:S01]  /*6a40*/  UIADD3 UR10, UP0, UPT, UR46, 0x680, URZ ;  /* 0x000006802e0a7890 */ /* 0x000fe2000ff1e0ff */
[----:B------:R-:W-:Y:S01]  /*6a50*/  R2UR UR8, R165 ;  /* 0x00000000a50872ca */ /* 0x000fe200000e0000 */
[----:B------:R-:W-:Y:S02]  /*6a60*/  UMOV UR7, UR36 ;  /* 0x0000002400077c82 */ /* 0x000fe40008000000 */
[----:B------:R-:W-:Y:S01]  /*6a70*/  IMAD.U32 R179, RZ, RZ, UR12 ;  /* 0x0000000cffb37e24 */ /* 0x000fe2000f8e00ff */
[----:B------:R-:W-:Y:S04]  /*6a80*/  UIADD3.X UR11, UPT, UPT, URZ, UR47, URZ, UP0, !UPT ;  /* 0x0000002fff0b7290 */ /* 0x000fe800087fe4ff */
[----:B------:R-:W-:Y:S03]  /*6a90*/  R2UR UR4, R179 ;  /* 0x00000000b30472ca */ /* 0x000fe600000e0000 */
[----:B------:R-:W-:Y:S02]  /*6aa0*/  USHF.L.U32 UR5, UR9, 0x6, URZ ;  /* 0x0000000609057899 */ /* 0x000fe400080006ff */
[----:B------:R-:W-:Y:S09]  /*6ab0*/  USHF.L.U32 UR6, UR8, 0x7, URZ ;  /* 0x0000000708067899 */ /* 0x000ff200080006ff */
[----:B------:R3:W-:Y:S01]  /*6ac0*/  UTMASTG.3D [UR4], [UR10] ;  /* 0x000000040a0073b5 */ /* 0x0007e20008010000 */
[----:B------:R0:W-:Y:S01]  /*6ad0*/  UTMACMDFLUSH ;  /* 0x00000000000079b7 */ /* 0x0001e20000000000 */
[----:B---3--:R-:W-:Y:S04]  /*6ae0*/  DEPBAR.LE SB0, 0x0 ;  /* 0x000080000000791a */ /* 0x008fe80000000000 */
.L_x_97:
[----:B------:R-:W-:Y:S05]  /*6af0*/  BSYNC.RECONVERGENT B0 ;  /* 0x0000000000007941 */ /* 0x000fea0003800200 */
.L_x_96:
[----:B------:R-:W-:Y:S01]  /*6b00*/  BAR.SYNC.DEFER_BLOCKING 0x1, 0x80 ;  /* 0x0042000000007b1d */ /* 0x000fe20000010000 */
[----:B------:R-:W-:Y:S01]  /*6b10*/  ISETP.NE.AND P2, PT, R180, RZ, PT ;  /* 0x000000ffb400720c */ /* 0x000fe20003f45270 */
[----:B------:R-:W-:Y:S01]  /*6b20*/  IMAD.IADD R155, R75, 0x1, R143 ;  /* 0x000000014b9b7824 */ /* 0x000fe200078e028f */
[----:B------:R-:W-:Y:S01]  /*6b30*/  ISETP.NE.AND P0, PT, R181, 0x2, PT ;  /* 0x00000002b500780c */ /* 0x000fe20003f05270 */
[----:B------:R-:W-:Y:S01]  /*6b40*/  IMAD.IADD R165, R77, 0x1, R154 ;  /* 0x000000014da57824 */ /* 0x000fe200078e029a */
[----:B------:R-:W-:Y:S02]  /*6b50*/  ISETP.NE.AND P1, PT, R76, 0x4, PT ;  /* 0x000000044c00780c */ /* 0x000fe40003f25270 */
[----:B------:R-:W-:Y:S02]  /*6b60*/  SEL R3, RZ, 0x1, P0 ;  /* 0x00000001ff037807 */ /* 0x000fe40000000000 */
[----:B------:R-:W-:Y:S02]  /*6b70*/  SEL R0, RZ, 0x1, P1 ;  /* 0x00000001ff007807 */ /* 0x000fe40000800000 */
[----:B------:R-:W-:Y:S02]  /*6b80*/  LOP3.LUT R174, R174, R3, RZ, 0x3c, !PT ;  /* 0x00000003aeae7212 */ /* 0x000fe400078e3cff */
[----:B------:R-:W-:Y:S02]  /*6b90*/  LOP3.LUT R175, R175, R0, RZ, 0x3c, !PT ;  /* 0x00000000afaf7212 */ /* 0x000fe400078e3cff */
[----:B------:R-:W-:Y:S02]  /*6ba0*/  @P2 R2UR UR36, R171 ;  /* 0x00000000ab2422ca */ /* 0x000fe400000e0000 */
[----:B------:R-:W-:Y:S02]  /*6bb0*/  SEL R181, R181, RZ, P0 ;  /* 0x000000ffb5b57207 */ /* 0x000fe40000000000 */
[----:B------:R-:W-:Y:S01]  /*6bc0*/  SEL R76, R76, RZ, P1 ;  /* 0x000000ff4c4c7207 */ /* 0x000fe20000800000 */
[----:B------:R-:W-:Y:S10]  /*6bd0*/  @P2 BRA `(.L_x_98) ;  /* 0xffffffdc00702947 */ /* 0x000ff4000383ffff */
[----:B------:R-:W-:Y:S05]  /*6be0*/  EXIT ;  /* 0x000000000000794d */ /* 0x000fea0003800000 */
.L_x_19:
[----:B--2---:R2:W1:Y:S02]  /*6bf0*/  SYNCS.PHASECHK.TRANS64.TRYWAIT P0, [R3+URZ+0x110], R2 ;  /* 0x00011002030075a7 */ /* 0x00446400080011ff */
[----:B-1----:R-:W-:Y:S05]  /*6c00*/  @!P0 NANOSLEEP.SYNCS 0x989680 ;  /* 0x009896800000895d */ /* 0x002fea0003900000 */
[----:B------:R-:W1:Y:S02]  /*6c10*/  @!P0 SYNCS.PHASECHK.TRANS64 P0, [R3+URZ+0x110], R2 ;  /* 0x00011002030085a7 */ /* 0x000e6400080010ff */
[----:B-1----:R-:W-:Y:S05]  /*6c20*/  @!P0 BRA `(.L_x_19) ;  /* 0xfffffffc00f08947 */ /* 0x002fea000383ffff */
[----:B------:R-:W-:Y:S05]  /*6c30*/  BRA `(.L_x_99) ;  /* 0xffffffa800707947 */ /* 0x000fea000383ffff */
.L_x_22:
[----:B-1----:R-:W-:-:S07]  /*6c40*/  MOV R2, UR33 ;  /* 0x0000002100027c02 */ /* 0x002fce0008000f00 */
.L_x_100:
[----:B-1----:R1:W2:Y:S02]  /*6c50*/  SYNCS.PHASECHK.TRANS64.TRYWAIT P0, [R2+URZ+0x40], R5 ;  /* 0x00004005020075a7 */ /* 0x0022a400080011ff */
[----:B--2---:R-:W-:Y:S05]  /*6c60*/  @!P0 NANOSLEEP.SYNCS 0x989680 ;  /* 0x009896800000895d */ /* 0x004fea0003900000 */
[----:B------:R-:W2:Y:S02]  /*6c70*/  @!P0 SYNCS.PHASECHK.TRANS64 P0, [R2+URZ+0x40], R5 ;  /* 0x00004005020085a7 */ /* 0x000ea400080010ff */
[----:B--2---:R-:W-:Y:S05]  /*6c80*/  @!P0 BRA `(.L_x_100) ;  /* 0xfffffffc00f08947 */ /* 0x004fea000383ffff */
[----:B------:R-:W-:Y:S05]  /*6c90*/  BRA `(.L_x_21) ;  /* 0xffffffa800c07947 */ /* 0x000fea000383ffff */
.L_x_28:
[----:B-1----:R-:W-:-:S07]  /*6ca0*/  MOV R2, UR17 ;  /* 0x0000001100027c02 */ /* 0x002fce0008000f00 */
.L_x_101:
[----:B-1----:R1:W2:Y:S02]  /*6cb0*/  SYNCS.PHASECHK.TRANS64.TRYWAIT P0, [R2+URZ+0x40], R5 ;  /* 0x00004005020075a7 */ /* 0x0022a400080011ff */
[----:B--2---:R-:W-:Y:S05]  /*6cc0*/  @!P0 NANOSLEEP.SYNCS 0x989680 ;  /* 0x009896800000895d */ /* 0x004fea0003900000 */
[----:B------:R-:W2:Y:S02]  /*6cd0*/  @!P0 SYNCS.PHASECHK.TRANS64 P0, [R2+URZ+0x40], R5 ;  /* 0x00004005020085a7 */ /* 0x000ea400080010ff */
[----:B--2---:R-:W-:Y:S05]  /*6ce0*/  @!P0 BRA `(.L_x_101) ;  /* 0xfffffffc00f08947 */ /* 0x004fea000383ffff */
[----:B------:R-:W-:Y:S05]  /*6cf0*/  BRA `(.L_x_27) ;  /* 0xffffffac00687947 */ /* 0x000fea000383ffff */
.L_x_32:
[----:B-1----:R1:W2:Y:S02]  /*6d00*/  SYNCS.PHASECHK.TRANS64.TRYWAIT P0, [R2+URZ+0xa0], R3 ;  /* 0x0000a003020075a7 */ /* 0x0022a400080011ff */
[----:B--2---:R-:W-:Y:S05]  /*6d10*/  @!P0 NANOSLEEP.SYNCS 0x989680 ;  /* 0x009896800000895d */ /* 0x004fea0003900000 */
[----:B------:R-:W2:Y:S02]  /*6d20*/  @!P0 SYNCS.PHASECHK.TRANS64 P0, [R2+URZ+0xa0], R3 ;  /* 0x0000a003020085a7 */ /* 0x000ea400080010ff */
[----:B--2---:R-:W-:Y:S05]  /*6d30*/  @!P0 BRA `(.L_x_32) ;  /* 0xfffffffc00f08947 */ /* 0x004fea000383ffff */
[----:B------:R-:W-:Y:S05]  /*6d40*/  BRA `(.L_x_102) ;  /* 0xffffffac00f87947 */ /* 0x000fea000383ffff */
.L_x_36:
[----:B----4-:R-:W-:-:S07]  /*6d50*/  MOV R0, UR5 ;  /* 0x0000000500007c02 */ /* 0x010fce0008000f00 */
.L_x_103:
[----:B-1----:R1:W2:Y:S02]  /*6d60*/  SYNCS.PHASECHK.TRANS64.TRYWAIT P0, [R0+URZ], R3 ;  /* 0x00000003000075a7 */ /* 0x0022a400080011ff */
[----:B--2---:R-:W-:Y:S05]  /*6d70*/  @!P0 NANOSLEEP.SYNCS 0x989680 ;  /* 0x009896800000895d */ /* 0x004fea0003900000 */
[----:B------:R-:W2:Y:S02]  /*6d80*/  @!P0 SYNCS.PHASECHK.TRANS64 P0, [R0+URZ], R3 ;  /* 0x00000003000085a7 */ /* 0x000ea400080010ff */
[----:B--2---:R-:W-:Y:S05]  /*6d90*/  @!P0 BRA `(.L_x_103) ;  /* 0xfffffffc00f08947 */ /* 0x004fea000383ffff */
[----:B------:R-:W-:Y:S05]  /*6da0*/  BRA `(.L_x_104) ;  /* 0xffffffb400687947 */ /* 0x000fea000383ffff */
.L_x_37:
[----:B----4-:R-:W-:-:S07]  /*6db0*/  MOV R0, UR5 ;  /* 0x0000000500007c02 */ /* 0x010fce0008000f00 */
.L_x_105:
[----:B-1----:R1:W2:Y:S02]  /*6dc0*/  SYNCS.PHASECHK.TRANS64.TRYWAIT P0, [R0+URZ], R3 ;  /* 0x00000003000075a7 */ /* 0x0022a400080011ff */
[----:B--2---:R-:W-:Y:S05]  /*6dd0*/  @!P0 NANOSLEEP.SYNCS 0x989680 ;  /* 0x009896800000895d */ /* 0x004fea0003900000 */
[----:B------:R-:W2:Y:S02]  /*6de0*/  @!P0 SYNCS.PHASECHK.TRANS64 P0, [R0+URZ], R3 ;  /* 0x00000003000085a7 */ /* 0x000ea400080010ff */
[----:B--2---:R-:W-:Y:S05]  /*6df0*/  @!P0 BRA `(.L_x_105) ;  /* 0xfffffffc00f08947 */ /* 0x004fea000383ffff */
[----:B------:R-:W-:Y:S05]  /*6e00*/  BRA `(.L_x_106) ;  /* 0xffffffb400747947 */ /* 0x000fea000383ffff */
.L_x_38:
[----:B----4-:R-:W-:-:S07]  /*6e10*/  MOV R0, UR5 ;  /* 0x0000000500007c02 */ /* 0x010fce0008000f00 */
.L_x_107:
[----:B-1----:R1:W2:Y:S02]  /*6e20*/  SYNCS.PHASECHK.TRANS64.TRYWAIT P0, [R0+URZ], R3 ;  /* 0x00000003000075a7 */ /* 0x0022a400080011ff */
[----:B--2---:R-:W-:Y:S05]  /*6e30*/  @!P0 NANOSLEEP.SYNCS 0x989680 ;  /* 0x009896800000895d */ /* 0x004fea0003900000 */
[----:B------:R-:W2:Y:S02]  /*6e40*/  @!P0 SYNCS.PHASECHK.TRANS64 P0, [R0+URZ], R3 ;  /* 0x00000003000085a7 */ /* 0x000ea400080010ff */
[----:B--2---:R-:W-:Y:S05]  /*6e50*/  @!P0 BRA `(.L_x_107) ;  /* 0xfffffffc00f08947 */ /* 0x004fea000383ffff */
[----:B------:R-:W-:Y:S05]  /*6e60*/  BRA `(.L_x_108) ;  /* 0xffffffb400807947 */ /* 0x000fea000383ffff */
.L_x_39:
[----:B----4-:R-:W-:-:S07]  /*6e70*/  MOV R0, UR5 ;  /* 0x0000000500007c02 */ /* 0x010fce0008000f00 */
.L_x_109:
[----:B-1----:R1:W2:Y:S02]  /*6e80*/  SYNCS.PHASECHK.TRANS64.TRYWAIT P0, [R0+URZ], R3 ;  /* 0x00000003000075a7 */ /* 0x0022a400080011ff */
[----:B--2---:R-:W-:Y:S05]  /*6e90*/  @!P0 NANOSLEEP.SYNCS 0x989680 ;  /* 0x009896800000895d */ /* 0x004fea0003900000 */
[----:B------:R-:W2:Y:S02]  /*6ea0*/  @!P0 SYNCS.PHASECHK.TRANS64 P0, [R0+URZ], R3 ;  /* 0x00000003000085a7 */ /* 0x000ea400080010ff */
[----:B--2---:R-:W-:Y:S05]  /*6eb0*/  @!P0 BRA `(.L_x_109) ;  /* 0xfffffffc00f08947 */ /* 0x004fea000383ffff */
[----:B------:R-:W-:Y:S05]  /*6ec0*/  BRA `(.L_x_110) ;  /* 0xffffffb4008c7947 */ /* 0x000fea000383ffff */
.L_x_40:
[----:B----4-:R-:W-:-:S07]  /*6ed0*/  MOV R0, UR5 ;  /* 0x0000000500007c02 */ /* 0x010fce0008000f00 */
.L_x_111:
[----:B-1----:R1:W2:Y:S02]  /*6ee0*/  SYNCS.PHASECHK.TRANS64.TRYWAIT P0, [R0+URZ], R3 ;  /* 0x00000003000075a7 */ /* 0x0022a400080011ff */
[----:B--2---:R-:W-:Y:S05]  /*6ef0*/  @!P0 NANOSLEEP.SYNCS 0x989680 ;  /* 0x009896800000895d */ /* 0x004fea0003900000 */
[----:B------:R-:W2:Y:S02]  /*6f00*/  @!P0 SYNCS.PHASECHK.TRANS64 P0, [R0+URZ], R3 ;  /* 0x00000003000085a7 */ /* 0x000ea400080010ff */
[----:B--2---:R-:W-:Y:S05]  /*6f10*/  @!P0 BRA `(.L_x_111) ;  /* 0xfffffffc00f08947 */ /* 0x004fea000383ffff */
[----:B------:R-:W-:Y:S05]  /*6f20*/  BRA `(.L_x_112) ;  /* 0xffffffb400987947 */ /* 0x000fea000383ffff */
.L_x_41:
[----:B----4-:R-:W-:-:S07]  /*6f30*/  MOV R0, UR5 ;  /* 0x0000000500007c02 */ /* 0x010fce0008000f00 */
.L_x_113:
[----:B-1----:R1:W2:Y:S02]  /*6f40*/  SYNCS.PHASECHK.TRANS64.TRYWAIT P0, [R0+URZ], R3 ;  /* 0x00000003000075a7 */ /* 0x0022a400080011ff */
[----:B--2---:R-:W-:Y:S05]  /*6f50*/  @!P0 NANOSLEEP.SYNCS 0x989680 ;  /* 0x009896800000895d */ /* 0x004fea0003900000 */
[----:B------:R-:W2:Y:S02]  /*6f60*/  @!P0 SYNCS.PHASECHK.TRANS64 P0, [R0+URZ], R3 ;  /* 0x00000003000085a7 */ /* 0x000ea400080010ff */
[----:B--2---:R-:W-:Y:S05]  /*6f70*/  @!P0 BRA `(.L_x_113) ;  /* 0xfffffffc00f08947 */ /* 0x004fea000383ffff */
[----:B------:R-:W-:Y:S05]  /*6f80*/  BRA `(.L_x_114) ;  /* 0xffffffb400a47947 */ /* 0x000fea000383ffff */
.L_x_42:
[----:B----4-:R-:W-:-:S07]  /*6f90*/  MOV R0, UR5 ;  /* 0x0000000500007c02 */ /* 0x010fce0008000f00 */
.L_x_115:
[----:B-1----:R1:W2:Y:S02]  /*6fa0*/  SYNCS.PHASECHK.TRANS64.TRYWAIT P0, [R0+URZ], R3 ;  /* 0x00000003000075a7 */ /* 0x0022a400080011ff */
[----:B--2---:R-:W-:Y:S05]  /*6fb0*/  @!P0 NANOSLEEP.SYNCS 0x989680 ;  /* 0x009896800000895d */ /* 0x004fea0003900000 */
[----:B------:R-:W2:Y:S02]  /*6fc0*/  @!P0 SYNCS.PHASECHK.TRANS64 P0, [R0+URZ], R3 ;  /* 0x00000003000085a7 */ /* 0x000ea400080010ff */
[----:B--2---:R-:W-:Y:S05]  /*6fd0*/  @!P0 BRA `(.L_x_115) ;  /* 0xfffffffc00f08947 */ /* 0x004fea000383ffff */
[----:B------:R-:W-:Y:S05]  /*6fe0*/  BRA `(.L_x_116) ;  /* 0xffffffb400b07947 */ /* 0x000fea000383ffff */
.L_x_45:
[----:B-1----:R1:W2:Y:S02]  /*6ff0*/  SYNCS.PHASECHK.TRANS64.TRYWAIT P0, [R0+URZ+0x100], R5 ;  /* 0x00010005000075a7 */ /* 0x0022a400080011ff */
[----:B--2---:R-:W-:Y:S05]  /*7000*/  @!P0 NANOSLEEP.SYNCS 0x989680 ;  /* 0x009896800000895d */ /* 0x004fea0003900000 */
[----:B------:R-:W2:Y:S02]  /*7010*/  @!P0 SYNCS.PHASECHK.TRANS64 P0, [R0+URZ+0x100], R5 ;  /* 0x00010005000085a7 */ /* 0x000ea400080010ff */
[----:B--2---:R-:W-:Y:S05]  /*7020*/  @!P0 BRA `(.L_x_45) ;  /* 0xfffffffc00f08947 */ /* 0x004fea000383ffff */
[----:B------:R-:W-:Y:S05]  /*7030*/  BRA `(.L_x_117) ;  /* 0xffffffb8000c7947 */ /* 0x000fea000383ffff */
.L_x_46:
[----:B------:R-:W-:-:S07]  /*7040*/  MOV R0, UR5 ;  /* 0x0000000500007c02 */ /* 0x000fce0008000f00 */
.L_x_118:
[----:B-1----:R1:W2:Y:S02]  /*7050*/  SYNCS.PHASECHK.TRANS64.TRYWAIT P0, [R0+URZ+0xb0], R5 ;  /* 0x0000b005000075a7 */ /* 0x0022a400080011ff */
[----:B--2---:R-:W-:Y:S05]  /*7060*/  @!P0 NANOSLEEP.SYNCS 0x989680 ;  /* 0x009896800000895d */ /* 0x004fea0003900000 */
[----:B------:R-:W2:Y:S02]  /*7070*/  @!P0 SYNCS.PHASECHK.TRANS64 P0, [R0+URZ+0xb0], R5 ;  /* 0x0000b005000085a7 */ /* 0x000ea400080010ff */
[----:B--2---:R-:W-:Y:S05]  /*7080*/  @!P0 BRA `(.L_x_118) ;  /* 0xfffffffc00f08947 */ /* 0x004fea000383ffff */
[----:B------:R-:W-:Y:S05]  /*7090*/  BRA `(.L_x_119) ;  /* 0xffffffb8001c7947 */ /* 0x000fea000383ffff */
.L_x_47:
[----:B-1----:R1:W2:Y:S02]  /*70a0*/  SYNCS.PHASECHK.TRANS64.TRYWAIT P1, [R0+URZ+0xa0], R5 ;  /* 0x0000a005000075a7 */ /* 0x0022a400080211ff */
[----:B--2---:R-:W-:Y:S05]  /*70b0*/  @!P1 NANOSLEEP.SYNCS 0x989680 ;  /* 0x009896800000995d */ /* 0x004fea0003900000 */
[----:B------:R-:W2:Y:S02]  /*70c0*/  @!P1 SYNCS.PHASECHK.TRANS64 P1, [R0+URZ+0xa0], R5 ;  /* 0x0000a005000095a7 */ /* 0x000ea400080210ff */
[----:B--2---:R-:W-:Y:S05]  /*70d0*/  @!P1 BRA `(.L_x_47) ;  /* 0xfffffffc00f09947 */ /* 0x004fea000383ffff */
[----:B------:R-:W-:Y:S05]  /*70e0*/  BRA `(.L_x_120) ;  /* 0xffffffb8004c7947 */ /* 0x000fea000383ffff */
.L_x_50:
[----:B------:R-:W-:-:S07]  /*70f0*/  MOV R0, UR5 ;  /* 0x0000000500007c02 */ /* 0x000fce0008000f00 */
.L_x_121:
[----:B-1----:R1:W2:Y:S02]  /*7100*/  SYNCS.PHASECHK.TRANS64.TRYWAIT P0, [R0+URZ+0xb0], R3 ;  /* 0x0000b003000075a7 */ /* 0x0022a400080011ff */
[----:B--2---:R-:W-:Y:S05]  /*7110*/  @!P0 NANOSLEEP.SYNCS 0x989680 ;  /* 0x009896800000895d */ /* 0x004fea0003900000 */
[----:B------:R-:W2:Y:S02]  /*7120*/  @!P0 SYNCS.PHASECHK.TRANS64 P0, [R0+URZ+0xb0], R3 ;  /* 0x0000b003000085a7 */ /* 0x000ea400080010ff */
[----:B--2---:R-:W-:Y:S05]  /*7130*/  @!P0 BRA `(.L_x_121) ;  /* 0xfffffffc00f08947 */ /* 0x004fea000383ffff */
[----:B------:R-:W-:Y:S05]  /*7140*/  BRA `(.L_x_49) ;  /* 0xffffffb800a07947 */ /* 0x000fea000383ffff */
.L_x_57:
[----:B-1----:R1:W2:Y:S02]  /*7150*/  SYNCS.PHASECHK.TRANS64.TRYWAIT P1, [R0+URZ+0xa0], R5 ;  /* 0x0000a005000075a7 */ /* 0x0022a400080211ff */
[----:B--2---:R-:W-:Y:S05]  /*7160*/  @!P1 NANOSLEEP.SYNCS 0x989680 ;  /* 0x009896800000995d */ /* 0x004fea0003900000 */
[----:B------:R-:W2:Y:S02]  /*7170*/  @!P1 SYNCS.PHASECHK.TRANS64 P1, [R0+URZ+0xa0], R5 ;  /* 0x0000a005000095a7 */ /* 0x000ea400080210ff */
[----:B--2---:R-:W-:Y:S05]  /*7180*/  @!P1 BRA `(.L_x_57) ;  /* 0xfffffffc00f09947 */ /* 0x004fea000383ffff */
[----:B------:R-:W-:Y:S05]  /*7190*/  BRA `(.L_x_122) ;  /* 0xffffffc0000c7947 */ /* 0x000fea000383ffff */
.L_x_58:
[----:B------:R-:W-:-:S07]  /*71a0*/  MOV R3, UR7 ;  /* 0x0000000700037c02 */ /* 0x000fce0008000f00 */
.L_x_123:
[----:B-1----:R1:W2:Y:S02]  /*71b0*/  SYNCS.PHASECHK.TRANS64.TRYWAIT P0, [R3+URZ+0xe0], R0 ;  /* 0x0000e000030075a7 */ /* 0x0022a400080011ff */
[----:B--2---:R-:W-:Y:S05]  /*71c0*/  @!P0 NANOSLEEP.SYNCS 0x989680 ;  /* 0x009896800000895d */ /* 0x004fea0003900000 */
[----:B------:R-:W2:Y:S02]  /*71d0*/  @!P0 SYNCS.PHASECHK.TRANS64 P0, [R3+URZ+0xe0], R0 ;  /* 0x0000e000030085a7 */ /* 0x000ea400080010ff */
[----:B--2---:R-:W-:Y:S05]  /*71e0*/  @!P0 BRA `(.L_x_123) ;  /* 0xfffffffc00f08947 */ /* 0x004fea000383ffff */
[----:B------:R-:W-:Y:S05]  /*71f0*/  BRA `(.L_x_124) ;  /* 0xffffffc000447947 */ /* 0x000fea000383ffff */
.L_x_61:
[----:B------:R-:W-:Y:S07]  /*7200*/  MOV R0, UR6 ;  /* 0x0000000600007c02 */ /* 0x000fee0008000f00 */
.L_x_125:
[----:B-1----:R1:W2:Y:S02]  /*7210*/  SYNCS.PHASECHK.TRANS64.TRYWAIT P0, [R0+URZ], R3 ;  /* 0x00000003000075a7 */ /* 0x0022a400080011ff */
[----:B--2---:R-:W-:Y:S05]  /*7220*/  @!P0 NANOSLEEP.SYNCS 0x989680 ;  /* 0x009896800000895d */ /* 0x004fea0003900000 */
[----:B------:R-:W2:Y:S02]  /*7230*/  @!P0 SYNCS.PHASECHK.TRANS64 P0, [R0+URZ], R3 ;  /* 0x00000003000085a7 */ /* 0x000ea400080010ff */
[----:B--2---:R-:W-:Y:S05]  /*7240*/  @!P0 BRA `(.L_x_125) ;  /* 0xfffffffc00f08947 */ /* 0x004fea000383ffff */
[----:B------:R-:W-:Y:S05]  /*7250*/  BRA `(.L_x_60) ;  /* 0xffffffc000607947 */ /* 0x000fea000383ffff */
.L_x_64:
[----:B------:R-:W-:-:S07]  /*7260*/  MOV R0, UR6 ;  /* 0x0000000600007c02 */ /* 0x000fce0008000f00 */
.L_x_126:
[----:B--2---:R2:W4:Y:S02]  /*7270*/  SYNCS.PHASECHK.TRANS64.TRYWAIT P0, [R0+URZ], R3 ;  /* 0x00000003000075a7 */ /* 0x00452400080011ff */
[----:B----4-:R-:W-:Y:S05]  /*7280*/  @!P0 NANOSLEEP.SYNCS 0x989680 ;  /* 0x009896800000895d */ /* 0x010fea0003900000 */
[----:B------:R-:W4:Y:S02]  /*7290*/  @!P0 SYNCS.PHASECHK.TRANS64 P0, [R0+URZ], R3 ;  /* 0x00000003000085a7 */ /* 0x000f2400080010ff */
[----:B----4-:R-:W-:Y:S05]  /*72a0*/  @!P0 BRA `(.L_x_126) ;  /* 0xfffffffc00f08947 */ /* 0x010fea000383ffff */
[----:B------:R-:W-:Y:S05]  /*72b0*/  BRA `(.L_x_127) ;  /* 0xffffffc4003c7947 */ /* 0x000fea000383ffff */
.L_x_65:
[----:B------:R-:W-:-:S07]  /*72c0*/  MOV R0, UR6 ;  /* 0x0000000600007c02 */ /* 0x000fce0008000f00 */
.L_x_128:
[----:B-1----:R1:W2:Y:S02]  /*72d0*/  SYNCS.PHASECHK.TRANS64.TRYWAIT P0, [R0+URZ], R3 ;  /* 0x00000003000075a7 */ /* 0x0022a400080011ff */
[----:B--2---:R-:W-:Y:S05]  /*72e0*/  @!P0 NANOSLEEP.SYNCS 0x989680 ;  /* 0x009896800000895d */ /* 0x004fea0003900000 */
[----:B------:R-:W2:Y:S02]  /*72f0*/  @!P0 SYNCS.PHASECHK.TRANS64 P0, [R0+URZ], R3 ;  /* 0x00000003000085a7 */ /* 0x000ea400080010ff */
[----:B--2---:R-:W-:Y:S05]  /*7300*/  @!P0 BRA `(.L_x_128) ;  /* 0xfffffffc00f08947 */ /* 0x004fea000383ffff */
[----:B------:R-:W-:Y:S05]  /*7310*/  BRA `(.L_x_129) ;  /* 0xffffffc400487947 */ /* 0x000fea000383ffff */
.L_x_66:
[----:B------:R-:W-:-:S07]  /*7320*/  MOV R0, UR6 ;  /* 0x0000000600007c02 */ /* 0x000fce0008000f00 */
.L_x_130:
[----:B-1----:R1:W2:Y:S02]  /*7330*/  SYNCS.PHASECHK.TRANS64.TRYWAIT P0, [R0+URZ], R3 ;  /* 0x00000003000075a7 */ /* 0x0022a400080011ff */
[----:B--2---:R-:W-:Y:S05]  /*7340*/  @!P0 NANOSLEEP.SYNCS 0x989680 ;  /* 0x009896800000895d */ /* 0x004fea0003900000 */
[----:B------:R-:W2:Y:S02]  /*7350*/  @!P0 SYNCS.PHASECHK.TRANS64 P0, [R0+URZ], R3 ;  /* 0x00000003000085a7 */ /* 0x000ea400080010ff */
[----:B--2---:R-:W-:Y:S05]  /*7360*/  @!P0 BRA `(.L_x_130) ;  /* 0xfffffffc00f08947 */ /* 0x004fea000383ffff */
[----:B------:R-:W-:Y:S05]  /*7370*/  BRA `(.L_x_131) ;  /* 0xffffffc400547947 */ /* 0x000fea000383ffff */
.L_x_67:
[----:B------:R-:W-:-:S07]  /*7380*/  MOV R0, UR7 ;  /* 0x0000000700007c02 */ /* 0x000fce0008000f00 */
.L_x_132:
[----:B-1----:R1:W2:Y:S02]  /*7390*/  SYNCS.PHASECHK.TRANS64.TRYWAIT P0, [R0+URZ], R3 ;  /* 0x00000003000075a7 */ /* 0x0022a400080011ff */
[----:B--2---:R-:W-:Y:S05]  /*73a0*/  @!P0 NANOSLEEP.SYNCS 0x989680 ;  /* 0x009896800000895d */ /* 0x004fea0003900000 */
[----:B------:R-:W2:Y:S02]  /*73b0*/  @!P0 SYNCS.PHASECHK.TRANS64 P0, [R0+URZ], R3 ;  /* 0x00000003000085a7 */ /* 0x000ea400080010ff */
[----:B--2---:R-:W-:Y:S05]  /*73c0*/  @!P0 BRA `(.L_x_132) ;  /* 0xfffffffc00f08947 */ /* 0x004fea000383ffff */
[----:B------:R-:W-:Y:S05]  /*73d0*/  BRA `(.L_x_133) ;  /* 0xffffffc400607947 */ /* 0x000fea000383ffff */
.L_x_72:
[----:B---3--:R3:W1:Y:S02]  /*73e0*/  SYNCS.PHASECHK.TRANS64.TRYWAIT P0, [R0+URZ+0xa0], R3 ;  /* 0x0000a003000075a7 */ /* 0x00866400080011ff */
[----:B-1----:R-:W-:Y:S05]  /*73f0*/  @!P0 NANOSLEEP.SYNCS 0x989680 ;  /* 0x009896800000895d */ /* 0x002fea0003900000 */
[----:B------:R-:W1:Y:S02]  /*7400*/  @!P0 SYNCS.PHASECHK.TRANS64 P0, [R0+URZ+0xa0], R3 ;  /* 0x0000a003000085a7 */ /* 0x000e6400080010ff */
[----:B-1----:R-:W-:Y:S05]  /*7410*/  @!P0 BRA `(.L_x_72) ;  /* 0xfffffffc00f08947 */ /* 0x002fea000383ffff */
[----:B------:R-:W-:Y:S05]  /*7420*/  BRA `(.L_x_134) ;  /* 0xffffffc8005c7947 */ /* 0x000fea000383ffff */
.L_x_75:
[----:B------:R-:W-:Y:S07]  /*7430*/  MOV R0, UR6 ;  /* 0x0000000600007c02 */ /* 0x000fee0008000f00 */
.L_x_135:
[----:B-1----:R1:W3:Y:S02]  /*7440*/  SYNCS.PHASECHK.TRANS64.TRYWAIT P0, [R0+URZ+0x98], R3 ;  /* 0x00009803000075a7 */ /* 0x0022e400080011ff */
[----:B---3--:R-:W-:Y:S05]  /*7450*/  @!P0 NANOSLEEP.SYNCS 0x989680 ;  /* 0x009896800000895d */ /* 0x008fea0003900000 */
[----:B------:R-:W3:Y:S02]  /*7460*/  @!P0 SYNCS.PHASECHK.TRANS64 P0, [R0+URZ+0x98], R3 ;  /* 0x00009803000085a7 */ /* 0x000ee400080010ff */
[----:B---3--:R-:W-:Y:S05]  /*7470*/  @!P0 BRA `(.L_x_135) ;  /* 0xfffffffc00f08947 */ /* 0x008fea000383ffff */
[----:B------:R-:W-:Y:S05]  /*7480*/  BRA `(.L_x_74) ;  /* 0xffffffcc00487947 */ /* 0x000fea000383ffff */
.L_x_78:
[----:B------:R-:W-:Y:S07]  /*7490*/  MOV R3, UR6 ;  /* 0x0000000600037c02 */ /* 0x000fee0008000f00 */
.L_x_136:
[----:B-1----:R1:W2:Y:S02]  /*74a0*/  SYNCS.PHASECHK.TRANS64.TRYWAIT P2, [R3+URZ+0x88], R26 ;  /* 0x0000881a030075a7 */ /* 0x0022a400080411ff */
[----:B--2---:R-:W-:Y:S05]  /*74b0*/  @!P2 NANOSLEEP.SYNCS 0x989680 ;  /* 0x009896800000a95d */ /* 0x004fea0003900000 */
[----:B------:R-:W2:Y:S02]  /*74c0*/  @!P2 SYNCS.PHASECHK.TRANS64 P2, [R3+URZ+0x88], R26 ;  /* 0x0000881a0300a5a7 */ /* 0x000ea400080410ff */
[----:B--2---:R-:W-:Y:S05]  /*74d0*/  @!P2 BRA `(.L_x_136) ;  /* 0xfffffffc00f0a947 */ /* 0x004fea000383ffff */
[----:B------:R-:W-:Y:S05]  /*74e0*/  BRA `(.L_x_137) ;  /* 0xffffffcc00dc7947 */ /* 0x000fea000383ffff */
.L_x_81:
[----:B--2---:R2:W4:Y:S02]  /*74f0*/  SYNCS.PHASECHK.TRANS64.TRYWAIT P0, [R0+URZ+0xa0], R3 ;  /* 0x0000a003000075a7 */ /* 0x00452400080011ff */
[----:B----4-:R-:W-:Y:S05]  /*7500*/  @!P0 NANOSLEEP.SYNCS 0x989680 ;  /* 0x009896800000895d */ /* 0x010fea0003900000 */
[----:B------:R-:W4:Y:S02]  /*7510*/  @!P0 SYNCS.PHASECHK.TRANS64 P0, [R0+URZ+0xa0], R3 ;  /* 0x0000a003000085a7 */ /* 0x000f2400080010ff */
[----:B----4-:R-:W-:Y:S05]  /*7520*/  @!P0 BRA `(.L_x_81) ;  /* 0xfffffffc00f08947 */ /* 0x010fea000383ffff */
[----:B------:R-:W-:Y:S05]  /*7530*/  BRA `(.L_x_138) ;  /* 0xffffffd4002c7947 */ /* 0x000fea000383ffff */
.L_x_92:
[----:B-1----:R-:W-:Y:S04]  /*7540*/  MOV R0, UR43 ;  /* 0x0000002b00007c02 */ /* 0x002fe80008000f00 */
[----:B------:R1:W2:Y:S03]  /*7550*/  SYNCS.PHASECHK.TRANS64.TRYWAIT P1, [R0+URZ+0x80], R3 ;  /* 0x00008003000075a7 */ /* 0x0002a600080211ff */
[----:B--2---:R-:W-:Y:S05]  /*7560*/  @!P1 NANOSLEEP.SYNCS 0x989680 ;  /* 0x009896800000995d */ /* 0x004fea0003900000 */
[----:B------:R-:W2:Y:S02]  /*7570*/  @!P1 SYNCS.PHASECHK.TRANS64 P1, [R0+URZ+0x80], R3 ;  /* 0x00008003000095a7 */ /* 0x000ea400080210ff */
[----:B--2---:R-:W-:Y:S05]  /*7580*/  @!P1 BRA `(.L_x_92) ;  /* 0xfffffffc00ec9947 */ /* 0x004fea000383ffff */
[----:B------:R-:W-:Y:S05]  /*7590*/  BRA `(.L_x_91) ;  /* 0xffffffe000287947 */ /* 0x000fea000383ffff */
.L_x_94:
[----:B------:R1:W1:Y:S02]  /*75a0*/  SYNCS.PHASECHK.TRANS64.TRYWAIT P1, [R156+URZ+0xc0], R5 ;  /* 0x0000c0059c0075a7 */ /* 0x00026400080211ff */
[----:B-1----:R-:W-:Y:S05]  /*75b0*/  @!P1 NANOSLEEP.SYNCS 0x989680 ;  /* 0x009896800000995d */ /* 0x002fea0003900000 */
[----:B------:R-:W1:Y:S02]  /*75c0*/  @!P1 SYNCS.PHASECHK.TRANS64 P1, [R156+URZ+0xc0], R5 ;  /* 0x0000c0059c0095a7 */ /* 0x000e6400080210ff */
[----:B-1----:R-:W-:Y:S05]  /*75d0*/  @!P1 BRA `(.L_x_94) ;  /* 0xfffffffc00f09947 */ /* 0x002fea000383ffff */
[----:B------:R-:W-:Y:S05]  /*75e0*/  BRA `(.L_x_93) ;  /* 0xffffffe0006c7947 */ /* 0x000fea000383ffff */
        .weak           $__internal_0_$__cuda_sm10x_tcgen05_guardrail_trap_col_being_dealloced_not_returned_by_alloc
        .type           $__internal_0_$__cuda_sm10x_tcgen05_guardrail_trap_col_being_dealloced_not_returned_by_alloc,@function
        .size           $__internal_0_$__cuda_sm10x_tcgen05_guardrail_trap_col_being_dealloced_not_returned_by_alloc,($__internal_1_$__cuda_sm10x_tcgen05_guardrail_trap_phase_invalid_during_alloc - $__internal_0_$__cuda_sm10x_tcgen05_guardrail_trap_col_being_dealloced_not_returned_by_alloc)
$__internal_0_$__cuda_sm10x_tcgen05_guardrail_trap_col_being_dealloced_not_returned_by_alloc:
[----:B------:R-:W-:Y:S05]  /*75f0*/  BPT.TRAP 0x1 ;  /* 0x000000040000795c */ /* 0x000fea0000300000 */
[----:B------:R-:W-:-:S04]  /*7600*/  HFMA2 R3, -RZ, RZ, 0, 0 ;  /* 0x00000000ff037431 */ /* 0x000fc800000001ff */
[----:B------:R-:W-:Y:S05]  /*7610*/  RET.REL.NODEC R2 `(_ZN7cutlass13device_kernelINS_4gemm6kernel13GemmUniversalIN4cute5tupleIJiiiiEEENS1_10collective13CollectiveMmaINS1_35MainloopSm100TmaUmmaWarpSpecializedILi8ELi2ELi4ENS5_IJNS4_1CILi1EEESB_SB_EEEEENS5_IJNSA_ILi128EEENSA_ILi64EEESE_EEENS_12float_e4m3_tENS5_IJlSB_lEEENS_12float_e5m2_tENS5_IJSB_llEEENS4_8TiledMMAINS4_8MMA_AtomIJNS4_10MMA_TraitsINS4_19SM100_MMA_F8F6F4_SSEJSH_SJ_fSE_SF_NS4_17integral_constantINS4_4UMMA5MajorELSR_0EEENSP_ISR_LSR_1EEENSP_INSQ_7ScaleInELSU_0EEESV_EEEEEENS4_6LayoutISC_NS5_IJNSA_ILi0EEESZ_SZ_EEEEENS5_IJNS4_10UnderscoreES12_S12_EEEEENS4_13SM90_TMA_LOADENS4_14ComposedLayoutINS4_7SwizzleILi3ELi4ELi3EEENS4_18smem_ptr_flag_bitsILi8EEENSY_INS5_IJNSA_ILi8EEESE_EEENS5_IJSE_SB_EEEEEEEvNS4_8identityES15_NS16_INS17_ILi2ELi4ELi3EEES1A_NSY_INS5_IJSF_S1B_EEENS5_IJSB_SF_EEEEEEEvS1G_EENS_8epilogue10collective18CollectiveEpilogueINS1N_23Sm100TmaWarpSpecializedILi1ELi1ELi64ELb0ELb0EEEJSG_NS5_IJNSY_ISE_SB_EENSY_ISF_SB_EEEEESH_SI_SH_SI_NS1N_6fusion15FusionCallbacksIS1R_NS1V_17LinearCombinationISH_fSH_fLNS_15FloatRoundStyleE2EEESG_S1U_JEEENS4_5SM1004TMEM4LOAD26SM100_TMEM_LOAD_32dp32b64xES15_NS16_IS1H_S1A_NSY_INS5_IJS1B_SF_EEENS5_IJSF_SB_EEEEEEENS4_39AutoVectorizingCopyWithAssumedAlignmentILi128EEENS4_14SM90_TMA_STOREES28_S2A_S2A_EEEvvEEEEvNT_6ParamsE) ;  /* 0xffffff8802787950 */ /* 0x000fea0003c3ffff */
        .weak           $__internal_1_$__cuda_sm10x_tcgen05_guardrail_trap_phase_invalid_during_alloc
        .type           $__internal_1_$__cuda_sm10x_tcgen05_guardrail_trap_phase_invalid_during_alloc,@function
        .size           $__internal_1_$__cuda_sm10x_tcgen05_guardrail_trap_phase_invalid_during_alloc,($__internal_2_$__cuda_sm10x_tcgen05_guardrail_trap_unallocated_columns_being_dealloced - $__internal_1_$__cuda_sm10x_tcgen05_guardrail_trap_phase_invalid_during_alloc)
$__internal_1_$__cuda_sm10x_tcgen05_guardrail_trap_phase_invalid_during_alloc:
[----:B------:R-:W-:Y:S05]  /*7620*/  BPT.TRAP 0x1 ;  /* 0x000000040000795c */ /* 0x000fea0000300000 */
[----:B------:R-:W-:-:S04]  /*7630*/  MOV R3, 0x0 ;  /* 0x0000000000037802 */ /* 0x000fc80000000f00 */
[----:B------:R-:W-:Y:S05]  /*7640*/  RET.REL.NODEC R2 `(_ZN7cutlass13device_kernelINS_4gemm6kernel13GemmUniversalIN4cute5tupleIJiiiiEEENS1_10collective13CollectiveMmaINS1_35MainloopSm100TmaUmmaWarpSpecializedILi8ELi2ELi4ENS5_IJNS4_1CILi1EEESB_SB_EEEEENS5_IJNSA_ILi128EEENSA_ILi64EEESE_EEENS_12float_e4m3_tENS5_IJlSB_lEEENS_12float_e5m2_tENS5_IJSB_llEEENS4_8TiledMMAINS4_8MMA_AtomIJNS4_10MMA_TraitsINS4_19SM100_MMA_F8F6F4_SSEJSH_SJ_fSE_SF_NS4_17integral_constantINS4_4UMMA5MajorELSR_0EEENSP_ISR_LSR_1EEENSP_INSQ_7ScaleInELSU_0EEESV_EEEEEENS4_6LayoutISC_NS5_IJNSA_ILi0EEESZ_SZ_EEEEENS5_IJNS4_10UnderscoreES12_S12_EEEEENS4_13SM90_TMA_LOADENS4_14ComposedLayoutINS4_7SwizzleILi3ELi4ELi3EEENS4_18smem_ptr_flag_bitsILi8EEENSY_INS5_IJNSA_ILi8EEESE_EEENS5_IJSE_SB_EEEEEEEvNS4_8identityES15_NS16_INS17_ILi2ELi4ELi3EEES1A_NSY_INS5_IJSF_S1B_EEENS5_IJSB_SF_EEEEEEEvS1G_EENS_8epilogue10collective18CollectiveEpilogueINS1N_23Sm100TmaWarpSpecializedILi1ELi1ELi64ELb0ELb0EEEJSG_NS5_IJNSY_ISE_SB_EENSY_ISF_SB_EEEEESH_SI_SH_SI_NS1N_6fusion15FusionCallbacksIS1R_NS1V_17LinearCombinationISH_fSH_fLNS_15FloatRoundStyleE2EEESG_S1U_JEEENS4_5SM1004TMEM4LOAD26SM100_TMEM_LOAD_32dp32b64xES15_NS16_IS1H_S1A_NSY_INS5_IJS1B_SF_EEENS5_IJSF_SB_EEEEEEENS4_39AutoVectorizingCopyWithAssumedAlignmentILi128EEENS4_14SM90_TMA_STOREES28_S2A_S2A_EEEvvEEEEvNT_6ParamsE) ;  /* 0xffffff88026c7950 */ /* 0x000fea0003c3ffff */
        .weak           $__internal_2_$__cuda_sm10x_tcgen05_guardrail_trap_unallocated_columns_being_dealloced
        .type           $__internal_2_$__cuda_sm10x_tcgen05_guardrail_trap_unallocated_columns_being_dealloced,@function
        .size           $__internal_2_$__cuda_sm10x_tcgen05_guardrail_trap_unallocated_columns_being_dealloced,(.L_x_140 - $__internal_2_$__cuda_sm10x_tcgen05_guardrail_trap_unallocated_columns_being_dealloced)
$__internal_2_$__cuda_sm10x_tcgen05_guardrail_trap_unallocated_columns_being_dealloced:
[----:B------:R-:W-:Y:S05]  /*7650*/  BPT.TRAP 0x1 ;  /* 0x000000040000795c */ /* 0x000fea0000300000 */
[----:B------:R-:W-:-:S04]  /*7660*/  HFMA2 R3, -RZ, RZ, 0, 0 ;  /* 0x00000000ff037431 */ /* 0x000fc800000001ff */
[----:B------:R-:W-:Y:S05]  /*7670*/  RET.REL.NODEC R2 `(_ZN7cutlass13device_kernelINS_4gemm6kernel13GemmUniversalIN4cute5tupleIJiiiiEEENS1_10collective13CollectiveMmaINS1_35MainloopSm100TmaUmmaWarpSpecializedILi8ELi2ELi4ENS5_IJNS4_1CILi1EEESB_SB_EEEEENS5_IJNSA_ILi128EEENSA_ILi64EEESE_EEENS_12float_e4m3_tENS5_IJlSB_lEEENS_12float_e5m2_tENS5_IJSB_llEEENS4_8TiledMMAINS4_8MMA_AtomIJNS4_10MMA_TraitsINS4_19SM100_MMA_F8F6F4_SSEJSH_SJ_fSE_SF_NS4_17integral_constantINS4_4UMMA5MajorELSR_0EEENSP_ISR_LSR_1EEENSP_INSQ_7ScaleInELSU_0EEESV_EEEEEENS4_6LayoutISC_NS5_IJNSA_ILi0EEESZ_SZ_EEEEENS5_IJNS4_10UnderscoreES12_S12_EEEEENS4_13SM90_TMA_LOADENS4_14ComposedLayoutINS4_7SwizzleILi3ELi4ELi3EEENS4_18smem_ptr_flag_bitsILi8EEENSY_INS5_IJNSA_ILi8EEESE_EEENS5_IJSE_SB_EEEEEEEvNS4_8identityES15_NS16_INS17_ILi2ELi4ELi3EEES1A_NSY_INS5_IJSF_S1B_EEENS5_IJSB_SF_EEEEEEEvS1G_EENS_8epilogue10collective18CollectiveEpilogueINS1N_23Sm100TmaWarpSpecializedILi1ELi1ELi64ELb0ELb0EEEJSG_NS5_IJNSY_ISE_SB_EENSY_ISF_SB_EEEEESH_SI_SH_SI_NS1N_6fusion15FusionCallbacksIS1R_NS1V_17LinearCombinationISH_fSH_fLNS_15FloatRoundStyleE2EEESG_S1U_JEEENS4_5SM1004TMEM4LOAD26SM100_TMEM_LOAD_32dp32b64xES15_NS16_IS1H_S1A_NSY_INS5_IJS1B_SF_EEENS5_IJSF_SB_EEEEEEENS4_39AutoVectorizingCopyWithAssumedAlignmentILi128EEENS4_14SM90_TMA_STOREES28_S2A_S2A_EEEvvEEEEvNT_6ParamsE) ;  /* 0xffffff8802607950 */ /* 0x000fea0003c3ffff */
.L_x_139:
[----:B------:R-:W-:-:S00]  /*7680*/  BRA `(.L_x_139) ;  /* 0xfffffffc00fc7947 */ /* 0x000fc0000383ffff */
[----:B------:R-:W-:-:S00]  /*7690*/  NOP ;  /* 0x0000000000007918 */ /* 0x000fc00000000000 */
        /* <DEDUP_REMOVED lines=14> */
.L_x_140:


//--------------------- .nv.global.init           --------------------------
	.section	.nv.global.init,"aw",@progbits
.nv.global.init:
	.type		$str$27,@object
	.size		$str$27,($str$28 - $str$27)
$str$27:
        /*0000*/ 	.byte	0x28, 0x61, 0x64, 0x64, 0x72, 0x65, 0x73, 0x73, 0x20, 0x26, 0x20, 0x6d, 0x61, 0x73, 0x6b, 0x29
        /*0010*/ 	.byte	0x20, 0x3d, 0x3d, 0x20, 0x30, 0x00
	.type		$str$28,@object
	.size		$str$28,($str$26 - $str$28)
$str$28:
        /*0016*/ 	.byte	0x2f, 0x74, 0x6d, 0x70, 0x2f, 0x63, 0x75, 0x74, 0x6c, 0x61, 0x73, 0x73, 0x5f, 0x73, 0x77, 0x65
        /*0026*/ 	.byte	0x65, 0x70, 0x5f, 0x73, 0x72, 0x63, 0x2f, 0x69, 0x6e, 0x63, 0x6c, 0x75, 0x64, 0x65, 0x2f, 0x63
        /*0036*/ 	.byte	0x75, 0x74, 0x65, 0x2f, 0x70, 0x6f, 0x69, 0x6e, 0x74, 0x65, 0x72, 0x5f, 0x66, 0x6c, 0x61, 0x67
        /*0046*/ 	.byte	0x67, 0x65, 0x64, 0x2e, 0x68, 0x70, 0x70, 0x00
	.type		$str$26,@object
	.size		$str$26,($str$25 - $str$26)
$str$26:
        /*004e*/ 	.byte	0x2f, 0x74, 0x6d, 0x70, 0x2f, 0x63, 0x75, 0x74, 0x6c, 0x61, 0x73, 0x73, 0x5f, 0x73, 0x77, 0x65
        /*005e*/ 	.byte	0x65, 0x70, 0x5f, 0x73, 0x72, 0x63, 0x2f, 0x69, 0x6e, 0x63, 0x6c, 0x75, 0x64, 0x65, 0x2f, 0x63
        /*006e*/ 	.byte	0x75, 0x74, 0x65, 0x2f, 0x61, 0x74, 0x6f, 0x6d, 0x2f, 0x63, 0x6f, 0x70, 0x79, 0x5f, 0x74, 0x72
        /*007e*/ 	.byte	0x61, 0x69, 0x74, 0x73, 0x5f, 0x73, 0x6d, 0x31, 0x30, 0x30, 0x2e, 0x68, 0x70, 0x70, 0x00
	.type		$str$25,@object
	.size		$str$25,(__unnamed_1 - $str$25)
$str$25:
        /*008d*/ 	.byte	0x28, 0x28, 0x75, 0x69, 0x6e, 0x74, 0x33, 0x32, 0x5f, 0x74, 0x28, 0x74, 0x68, 0x72, 0x65, 0x61
        /*009d*/ 	.byte	0x64, 0x49, 0x64, 0x78, 0x2e, 0x78, 0x29, 0x20, 0x2f, 0x20, 0x33, 0x32, 0x29, 0x20, 0x25, 0x20
        /*00ad*/ 	.byte	0x34, 0x29, 0x20, 0x3d, 0x3d, 0x20, 0x28, 0x28, 0x28, 0x74, 0x6d, 0x65, 0x6d, 0x5f, 0x61, 0x64
        /*00bd*/ 	.byte	0x64, 0x72, 0x20, 0x3e, 0x3e, 0x20, 0x31, 0x36, 0x29, 0x20, 0x2f, 0x20, 0x33, 0x32, 0x29, 0x20
        /*00cd*/ 	.byte	0x25, 0x20, 0x34, 0x29, 0x00
	.type		__unnamed_1,@object
	.size		__unnamed_1,(__unnamed_2 - __unnamed_1)
__unnamed_1:
        /*00d2*/ 	.byte	0x61, 0x75, 0x74, 0x6f, 0x20, 0x63, 0x75, 0x74, 0x65, 0x3a, 0x3a, 0x61, 0x73, 0x5f, 0x70, 0x6f
        /* <DEDUP_REMOVED lines=24> */
        /*0262*/ 	.byte	0x43, 0x3c, 0x38, 0x31, 0x39, 0x32, 0x3e, 0x3e, 0x3e, 0x3e, 0x5d, 0x00
	.type		__unnamed_2,@object
	.size		__unnamed_2,(.L_2 - __unnamed_2)
__unnamed_2:
        /* <DEDUP_REMOVED lines=42> */
        /*050e*/ 	.byte	0x3e, 0x3e, 0x3e, 0x3e, 0x5d, 0x00
.L_2:


//--------------------- .nv.shared._ZN7cutlass13device_kernelINS_4gemm6kernel13GemmUniversalIN4cute5tupleIJiiiiEEENS1_10collective13CollectiveMmaINS1_35MainloopSm100TmaUmmaWarpSpecializedILi8ELi2ELi4ENS5_IJNS4_1CILi1EEESB_SB_EEEEENS5_IJNSA_ILi128EEENSA_ILi64EEESE_EEENS_12float_e4m3_tENS5_IJlSB_lEEENS_12float_e5m2_tENS5_IJSB_llEEENS4_8TiledMMAINS4_8MMA_AtomIJNS4_10MMA_TraitsINS4_19SM100_MMA_F8F6F4_SSEJSH_SJ_fSE_SF_NS4_17integral_constantINS4_4UMMA5MajorELSR_0EEENSP_ISR_LSR_1EEENSP_INSQ_7ScaleInELSU_0EEESV_EEEEEENS4_6LayoutISC_NS5_IJNSA_ILi0EEESZ_SZ_EEEEENS5_IJNS4_10UnderscoreES12_S12_EEEEENS4_13SM90_TMA_LOADENS4_14ComposedLayoutINS4_7SwizzleILi3ELi4ELi3EEENS4_18smem_ptr_flag_bitsILi8EEENSY_INS5_IJNSA_ILi8EEESE_EEENS5_IJSE_SB_EEEEEEEvNS4_8identityES15_NS16_INS17_ILi2ELi4ELi3EEES1A_NSY_INS5_IJSF_S1B_EEENS5_IJSB_SF_EEEEEEEvS1G_EENS_8epilogue10collective18CollectiveEpilogueINS1N_23Sm100TmaWarpSpecializedILi1ELi1ELi64ELb0ELb0EEEJSG_NS5_IJNSY_ISE_SB_EENSY_ISF_SB_EEEEESH_SI_SH_SI_NS1N_6fusion15FusionCallbacksIS1R_NS1V_17LinearCombinationISH_fSH_fLNS_15FloatRoundStyleE2EEESG_S1U_JEEENS4_5SM1004TMEM4LOAD26SM100_TMEM_LOAD_32dp32b64xES15_NS16_IS1H_S1A_NSY_INS5_IJS1B_SF_EEENS5_IJSF_SB_EEEEEEENS4_39AutoVectorizingCopyWithAssumedAlignmentILi128EEENS4_14SM90_TMA_STOREES28_S2A_S2A_EEEvvEEEEvNT_6ParamsE --------------------------
	.section	.nv.shared._ZN7cutlass13device_kernelINS_4gemm6kernel13GemmUniversalIN4cute5tupleIJiiiiEEENS1_10collective13CollectiveMmaINS1_35MainloopSm100TmaUmmaWarpSpecializedILi8ELi2ELi4ENS5_IJNS4_1CILi1EEESB_SB_EEEEENS5_IJNSA_ILi128EEENSA_ILi64EEESE_EEENS_12float_e4m3_tENS5_IJlSB_lEEENS_12float_e5m2_tENS5_IJSB_llEEENS4_8TiledMMAINS4_8MMA_AtomIJNS4_10MMA_TraitsINS4_19SM100_MMA_F8F6F4_SSEJSH_SJ_fSE_SF_NS4_17integral_constantINS4_4UMMA5MajorELSR_0EEENSP_ISR_LSR_1EEENSP_INSQ_7ScaleInELSU_0EEESV_EEEEEENS4_6LayoutISC_NS5_IJNSA_ILi0EEESZ_SZ_EEEEENS5_IJNS4_10UnderscoreES12_S12_EEEEENS4_13SM90_TMA_LOADENS4_14ComposedLayoutINS4_7SwizzleILi3ELi4ELi3EEENS4_18smem_ptr_flag_bitsILi8EEENSY_INS5_IJNSA_ILi8EEESE_EEENS5_IJSE_SB_EEEEEEEvNS4_8identityES15_NS16_INS17_ILi2ELi4ELi3EEES1A_NSY_INS5_IJSF_S1B_EEENS5_IJSB_SF_EEEEEEEvS1G_EENS_8epilogue10collective18CollectiveEpilogueINS1N_23Sm100TmaWarpSpecializedILi1ELi1ELi64ELb0ELb0EEEJSG_NS5_IJNSY_ISE_SB_EENSY_ISF_SB_EEEEESH_SI_SH_SI_NS1N_6fusion15FusionCallbacksIS1R_NS1V_17LinearCombinationISH_fSH_fLNS_15FloatRoundStyleE2EEESG_S1U_JEEENS4_5SM1004TMEM4LOAD26SM100_TMEM_LOAD_32dp32b64xES15_NS16_IS1H_S1A_NSY_INS5_IJS1B_SF_EEENS5_IJSF_SB_EEEEEEENS4_39AutoVectorizingCopyWithAssumedAlignmentILi128EEENS4_14SM90_TMA_STOREES28_S2A_S2A_EEEvvEEEEvNT_6ParamsE,"aw",@nobits
	.sectionflags	@""
	.align	16
	.zero		1024


//--------------------- .nv.shared.reserved.0     --------------------------
	.section	.nv.shared.reserved.0,"aw",@nobits
	.weak		__nv_reservedSMEM_offset_0_alias
	.size		__nv_reservedSMEM_offset_0_alias, 0, 64
	.other		__nv_reservedSMEM_offset_0_alias,@"STO_CUDA_RESERVED_SHARED STV_DEFAULT"
__nv_reservedSMEM_offset_0_alias:
	.zero		0
.nv.shared.reserved.0:
	.zero		64
	.weak		__nv_reservedSMEM_tcgen05_partition
	.type		__nv_reservedSMEM_tcgen05_partition,@object
	.size		__nv_reservedSMEM_tcgen05_partition,(.L_0 - __nv_reservedSMEM_tcgen05_partition)
__nv_reservedSMEM_tcgen05_partition:
	.zero		32
.L_0:


//--------------------- .nv.global                --------------------------
	.section	.nv.global,"aw",@nobits
.nv.global:
	.type		_ZN40_INTERNAL_f54f8e20_4_k_cu_8e611baa_376504cute1_E,@object
	.size		_ZN40_INTERNAL_f54f8e20_4_k_cu_8e611baa_376504cute1_E,(_ZN40_INTERNAL_f54f8e20_4_k_cu_8e611baa_376504cuda3std3__45__cpo6cbeginE - _ZN40_INTERNAL_f54f8e20_4_k_cu_8e611baa_376504cute1_E)
_ZN40_INTERNAL_f54f8e20_4_k_cu_8e611baa_376504cute1_E:
	.zero		1
	.type		_ZN40_INTERNAL_f54f8e20_4_k_cu_8e611baa_376504cuda3std3__45__cpo6cbeginE,@object
	.size		_ZN40_INTERNAL_f54f8e20_4_k_cu_8e611baa_376504cuda3std3__45__cpo6cbeginE,(_ZN40_INTERNAL_f54f8e20_4_k_cu_8e611baa_376504cuda3std3__48in_placeE - _ZN40_INTERNAL_f54f8e20_4_k_cu_8e611baa_376504cuda3std3__45__cpo6cbeginE)
_ZN40_INTERNAL_f54f8e20_4_k_cu_8e611baa_376504cuda3std3__45__cpo6cbeginE:
	.zero		1
	.type		_ZN40_INTERNAL_f54f8e20_4_k_cu_8e611baa_376504cuda3std3__48in_placeE,@object
	.size		_ZN40_INTERNAL_f54f8e20_4_k_cu_8e611baa_376504cuda3std3__48in_placeE,(_ZN40_INTERNAL_f54f8e20_4_k_cu_8e611baa_376504cuda3std6ranges3__45__cpo9iter_moveE - _ZN40_INTERNAL_f54f8e20_4_k_cu_8e611baa_376504cuda3std3__48in_placeE)
_ZN40_INTERNAL_f54f8e20_4_k_cu_8e611baa_376504cuda3std3__48in_placeE:
	.zero		1
	.type		_ZN40_INTERNAL_f54f8e20_4_k_cu_8e611baa_376504cuda3std6ranges3__45__cpo9iter_moveE,@object
	.size		_ZN40_INTERNAL_f54f8e20_4_k_cu_8e611baa_376504cuda3std6ranges3__45__cpo9iter_moveE,(_ZN40_INTERNAL_f54f8e20_4_k_cu_8e611baa_376504cuda3std3__45__cpo5beginE - _ZN40_INTERNAL_f54f8e20_4_k_cu_8e611baa_376504cuda3std6ranges3__45__cpo9iter_moveE)
_ZN40_INTERNAL_f54f8e20_4_k_cu_8e611baa_376504cuda3std6ranges3__45__cpo9iter_moveE:
	.zero		1
	.type		_ZN40_INTERNAL_f54f8e20_4_k_cu_8e611baa_376504cuda3std3__45__cpo5beginE,@object
	.size		_ZN40_INTERNAL_f54f8e20_4_k_cu_8e611baa_376504cuda3std3__45__cpo5beginE,(_ZN40_INTERNAL_f54f8e20_4_k_cu_8e611baa_376504cuda3std3__442_GLOBAL__N__f54f8e20_4_k_cu_8e611baa_376506ignoreE - _ZN40_INTERNAL_f54f8e20_4_k_cu_8e611baa_376504cuda3std3__45__cpo5beginE)
_ZN40_INTERNAL_f54f8e20_4_k_cu_8e611baa_376504cuda3std3__45__cpo5beginE:
	.zero		1
	.type		_ZN40_INTERNAL_f54f8e20_4_k_cu_8e611baa_376504cuda3std3__442_GLOBAL__N__f54f8e20_4_k_cu_8e611baa_376506ignoreE,@object
	.size		_ZN40_INTERNAL_f54f8e20_4_k_cu_8e611baa_376504cuda3std3__442_GLOBAL__N__f54f8e20_4_k_cu_8e611baa_376506ignoreE,(_ZN40_INTERNAL_f54f8e20_4_k_cu_8e611baa_376504cute7productE - _ZN40_INTERNAL_f54f8e20_4_k_cu_8e611baa_376504cuda3std3__442_GLOBAL__N__f54f8e20_4_k_cu_8e611baa_376506ignoreE)
_ZN40_INTERNAL_f54f8e20_4_k_cu_8e611baa_376504cuda3std3__442_GLOBAL__N__f54f8e20_4_k_cu_8e611baa_376506ignoreE:
	.zero		1
	.type		_ZN40_INTERNAL_f54f8e20_4_k_cu_8e611baa_376504cute7productE,@object
	.size		_ZN40_INTERNAL_f54f8e20_4_k_cu_8e611baa_376504cute7productE,(_ZN40_INTERNAL_f54f8e20_4_k_cu_8e611baa_376504cuda3std3__45__cpo3endE - _ZN40_INTERNAL_f54f8e20_4_k_cu_8e611baa_376504cute7productE)
_ZN40_INTERNAL_f54f8e20_4_k_cu_8e611baa_376504cute7productE:
	.zero		1
	.type		_ZN40_INTERNAL_f54f8e20_4_k_cu_8e611baa_376504cuda3std3__45__cpo3endE,@object
	.size		_ZN40_INTERNAL_f54f8e20_4_k_cu_8e611baa_376504cuda3std3__45__cpo3endE,(_ZN40_INTERNAL_f54f8e20_4_k_cu_8e611baa_376504cuda3std3__419piecewise_constructE - _ZN40_INTERNAL_f54f8e20_4_k_cu_8e611baa_376504cuda3std3__45__cpo3endE)
_ZN40_INTERNAL_f54f8e20_4_k_cu_8e611baa_376504cuda3std3__45__cpo3endE:
	.zero		1
	.type		_ZN40_INTERNAL_f54f8e20_4_k_cu_8e611baa_376504cuda3std3__419piecewise_constructE,@object
	.size		_ZN40_INTERNAL_f54f8e20_4_k_cu_8e611baa_376504cuda3std3__419piecewise_constructE,(_ZN40_INTERNAL_f54f8e20_4_k_cu_8e611baa_376504cuda3std3__45__cpo4cendE - _ZN40_INTERNAL_f54f8e20_4_k_cu_8e611baa_376504cuda3std3__419piecewise_constructE)
_ZN40_INTERNAL_f54f8e20_4_k_cu_8e611baa_376504cuda3std3__419piecewise_constructE:
	.zero		1
	.type		_ZN40_INTERNAL_f54f8e20_4_k_cu_8e611baa_376504cuda3std3__45__cpo4cendE,@object
	.size		_ZN40_INTERNAL_f54f8e20_4_k_cu_8e611baa_376504cuda3std3__45__cpo4cendE,(_ZN40_INTERNAL_f54f8e20_4_k_cu_8e611baa_376504cuda3std6ranges3__45__cpo4swapE - _ZN40_INTERNAL_f54f8e20_4_k_cu_8e611baa_376504cuda3std3__45__cpo4cendE)
_ZN40_INTERNAL_f54f8e20_4_k_cu_8e611baa_376504cuda3std3__45__cpo4cendE:
	.zero		1
	.type		_ZN40_INTERNAL_f54f8e20_4_k_cu_8e611baa_376504cuda3std6ranges3__45__cpo4swapE,@object
	.size		_ZN40_INTERNAL_f54f8e20_4_k_cu_8e611baa_376504cuda3std6ranges3__45__cpo4swapE,(.L_10 - _ZN40_INTERNAL_f54f8e20_4_k_cu_8e611baa_376504cuda3std6ranges3__45__cpo4swapE)
_ZN40_INTERNAL_f54f8e20_4_k_cu_8e611baa_376504cuda3std6ranges3__45__cpo4swapE:
	.zero		1
.L_10:


//--------------------- .nv.constant0._ZN7cutlass13device_kernelINS_4gemm6kernel13GemmUniversalIN4cute5tupleIJiiiiEEENS1_10collective13CollectiveMmaINS1_35MainloopSm100TmaUmmaWarpSpecializedILi8ELi2ELi4ENS5_IJNS4_1CILi1EEESB_SB_EEEEENS5_IJNSA_ILi128EEENSA_ILi64EEESE_EEENS_12float_e4m3_tENS5_IJlSB_lEEENS_12float_e5m2_tENS5_IJSB_llEEENS4_8TiledMMAINS4_8MMA_AtomIJNS4_10MMA_TraitsINS4_19SM100_MMA_F8F6F4_SSEJSH_SJ_fSE_SF_NS4_17integral_constantINS4_4UMMA5MajorELSR_0EEENSP_ISR_LSR_1EEENSP_INSQ_7ScaleInELSU_0EEESV_EEEEEENS4_6LayoutISC_NS5_IJNSA_ILi0EEESZ_SZ_EEEEENS5_IJNS4_10UnderscoreES12_S12_EEEEENS4_13SM90_TMA_LOADENS4_14ComposedLayoutINS4_7SwizzleILi3ELi4ELi3EEENS4_18smem_ptr_flag_bitsILi8EEENSY_INS5_IJNSA_ILi8EEESE_EEENS5_IJSE_SB_EEEEEEEvNS4_8identityES15_NS16_INS17_ILi2ELi4ELi3EEES1A_NSY_INS5_IJSF_S1B_EEENS5_IJSB_SF_EEEEEEEvS1G_EENS_8epilogue10collective18CollectiveEpilogueINS1N_23Sm100TmaWarpSpecializedILi1ELi1ELi64ELb0ELb0EEEJSG_NS5_IJNSY_ISE_SB_EENSY_ISF_SB_EEEEESH_SI_SH_SI_NS1N_6fusion15FusionCallbacksIS1R_NS1V_17LinearCombinationISH_fSH_fLNS_15FloatRoundStyleE2EEESG_S1U_JEEENS4_5SM1004TMEM4LOAD26SM100_TMEM_LOAD_32dp32b64xES15_NS16_IS1H_S1A_NSY_INS5_IJS1B_SF_EEENS5_IJSF_SB_EEEEEEENS4_39AutoVectorizingCopyWithAssumedAlignmentILi128EEENS4_14SM90_TMA_STOREES28_S2A_S2A_EEEvvEEEEvNT_6ParamsE --------------------------
	.section	.nv.constant0._ZN7cutlass13device_kernelINS_4gemm6kernel13GemmUniversalIN4cute5tupleIJiiiiEEENS1_10collective13CollectiveMmaINS1_35MainloopSm100TmaUmmaWarpSpecializedILi8ELi2ELi4ENS5_IJNS4_1CILi1EEESB_SB_EEEEENS5_IJNSA_ILi128EEENSA_ILi64EEESE_EEENS_12float_e4m3_tENS5_IJlSB_lEEENS_12float_e5m2_tENS5_IJSB_llEEENS4_8TiledMMAINS4_8MMA_AtomIJNS4_10MMA_TraitsINS4_19SM100_MMA_F8F6F4_SSEJSH_SJ_fSE_SF_NS4_17integral_constantINS4_4UMMA5MajorELSR_0EEENSP_ISR_LSR_1EEENSP_INSQ_7ScaleInELSU_0EEESV_EEEEEENS4_6LayoutISC_NS5_IJNSA_ILi0EEESZ_SZ_EEEEENS5_IJNS4_10UnderscoreES12_S12_EEEEENS4_13SM90_TMA_LOADENS4_14ComposedLayoutINS4_7SwizzleILi3ELi4ELi3EEENS4_18smem_ptr_flag_bitsILi8EEENSY_INS5_IJNSA_ILi8EEESE_EEENS5_IJSE_SB_EEEEEEEvNS4_8identityES15_NS16_INS17_ILi2ELi4ELi3EEES1A_NSY_INS5_IJSF_S1B_EEENS5_IJSB_SF_EEEEEEEvS1G_EENS_8epilogue10collective18CollectiveEpilogueINS1N_23Sm100TmaWarpSpecializedILi1ELi1ELi64ELb0ELb0EEEJSG_NS5_IJNSY_ISE_SB_EENSY_ISF_SB_EEEEESH_SI_SH_SI_NS1N_6fusion15FusionCallbacksIS1R_NS1V_17LinearCombinationISH_fSH_fLNS_15FloatRoundStyleE2EEESG_S1U_JEEENS4_5SM1004TMEM4LOAD26SM100_TMEM_LOAD_32dp32b64xES15_NS16_IS1H_S1A_NSY_INS5_IJS1B_SF_EEENS5_IJSF_SB_EEEEEEENS4_39AutoVectorizingCopyWithAssumedAlignmentILi128EEENS4_14SM90_TMA_STOREES28_S2A_S2A_EEEvvEEEEvNT_6ParamsE,"a",@progbits
	.sectionflags	@""
	.align	4
.nv.constant0._ZN7cutlass13device_kernelINS_4gemm6kernel13GemmUniversalIN4cute5tupleIJiiiiEEENS1_10collective13CollectiveMmaINS1_35MainloopSm100TmaUmmaWarpSpecializedILi8ELi2ELi4ENS5_IJNS4_1CILi1EEESB_SB_EEEEENS5_IJNSA_ILi128EEENSA_ILi64EEESE_EEENS_12float_e4m3_tENS5_IJlSB_lEEENS_12float_e5m2_tENS5_IJSB_llEEENS4_8TiledMMAINS4_8MMA_AtomIJNS4_10MMA_TraitsINS4_19SM100_MMA_F8F6F4_SSEJSH_SJ_fSE_SF_NS4_17integral_constantINS4_4UMMA5MajorELSR_0EEENSP_ISR_LSR_1EEENSP_INSQ_7ScaleInELSU_0EEESV_EEEEEENS4_6LayoutISC_NS5_IJNSA_ILi0EEESZ_SZ_EEEEENS5_IJNS4_10UnderscoreES12_S12_EEEEENS4_13SM90_TMA_LOADENS4_14ComposedLayoutINS4_7SwizzleILi3ELi4ELi3EEENS4_18smem_ptr_flag_bitsILi8EEENSY_INS5_IJNSA_ILi8EEESE_EEENS5_IJSE_SB_EEEEEEEvNS4_8identityES15_NS16_INS17_ILi2ELi4ELi3EEES1A_NSY_INS5_IJSF_S1B_EEENS5_IJSB_SF_EEEEEEEvS1G_EENS_8epilogue10collective18CollectiveEpilogueINS1N_23Sm100TmaWarpSpecializedILi1ELi1ELi64ELb0ELb0EEEJSG_NS5_IJNSY_ISE_SB_EENSY_ISF_SB_EEEEESH_SI_SH_SI_NS1N_6fusion15FusionCallbacksIS1R_NS1V_17LinearCombinationISH_fSH_fLNS_15FloatRoundStyleE2EEESG_S1U_JEEENS4_5SM1004TMEM4LOAD26SM100_TMEM_LOAD_32dp32b64xES15_NS16_IS1H_S1A_NSY_INS5_IJS1B_SF_EEENS5_IJSF_SB_EEEEEEENS4_39AutoVectorizingCopyWithAssumedAlignmentILi128EEENS4_14SM90_TMA_STOREES28_S2A_S2A_EEEvvEEEEvNT_6ParamsE:
	.zero		2944


//--------------------- SYMBOLS --------------------------

	.type		.nv.reservedSmem.offset0,@object
	.size		.nv.reservedSmem.offset0,0x4
	.type		.nv.reservedSmem.cap,@object
	.size		.nv.reservedSmem.cap,0x4
	.type		__assertfail,@function
